//
// Generated by NVIDIA NVVM Compiler
//
// Compiler Build ID: CL-36424714
// Cuda compilation tools, release 13.0, V13.0.88
// Based on NVVM 20.0.0
//

.version 9.0
.target sm_100
.address_size 64

	// .globl	_Z14ComputeMatchesPcS_Piiii
.extern .func  (.param .b64 func_retval0) malloc
(
	.param .b64 malloc_param_0
)
;
.extern .func free
(
	.param .b64 free_param_0
)
;

.visible .entry _Z14ComputeMatchesPcS_Piiii(
	.param .u64 .ptr .align 1 _Z14ComputeMatchesPcS_Piiii_param_0,
	.param .u64 .ptr .align 1 _Z14ComputeMatchesPcS_Piiii_param_1,
	.param .u64 .ptr .align 1 _Z14ComputeMatchesPcS_Piiii_param_2,
	.param .u32 _Z14ComputeMatchesPcS_Piiii_param_3,
	.param .u32 _Z14ComputeMatchesPcS_Piiii_param_4,
	.param .u32 _Z14ComputeMatchesPcS_Piiii_param_5
)
{
	.reg .pred 	%p<41>;
	.reg .b16 	%rs<29>;
	.reg .b32 	%r<183>;
	.reg .b64 	%rd<48>;

	ld.param.u64 	%rd13, [_Z14ComputeMatchesPcS_Piiii_param_0];
	ld.param.u64 	%rd15, [_Z14ComputeMatchesPcS_Piiii_param_1];
	ld.param.u32 	%r67, [_Z14ComputeMatchesPcS_Piiii_param_3];
	ld.param.u32 	%r68, [_Z14ComputeMatchesPcS_Piiii_param_4];
	ld.param.u32 	%r69, [_Z14ComputeMatchesPcS_Piiii_param_5];
	cvta.to.global.u64 	%rd1, %rd15;
	mul.wide.s32 	%rd16, %r68, 4;
	add.s64 	%rd17, %rd16, 4;
	{ // callseq 0, 0
	.param .b64 param0;
	st.param.b64 	[param0], %rd17;
	.param .b64 retval0;
	call.uni (retval0), 
	malloc, 
	(
	param0
	);
	ld.param.b64 	%rd18, [retval0];
	} // callseq 0
	mov.u32 	%r1, %ntid.x;
	mov.u32 	%r70, %ctaid.x;
	mov.u32 	%r71, %tid.x;
	mad.lo.s32 	%r164, %r1, %r70, %r71;
	sub.s32 	%r3, %r67, %r69;
	setp.ge.s32 	%p1, %r164, %r3;
	@%p1 bra 	$L__BB0_50;
	mov.u32 	%r72, %nctaid.x;
	mul.lo.s32 	%r4, %r72, %r1;
	sub.s32 	%r163, %r67, %r164;
	cvta.to.global.u64 	%rd3, %rd13;
$L__BB0_2:
	min.s32 	%r73, %r68, %r163;
	add.s32 	%r74, %r73, 1;
	max.u32 	%r8, %r74, 2;
	add.s32 	%r9, %r8, -1;
	add.s32 	%r10, %r8, -2;
	sub.s32 	%r75, %r67, %r164;
	min.s32 	%r11, %r75, %r68;
	setp.eq.s32 	%p2, %r11, 0;
	@%p2 bra 	$L__BB0_47;
	setp.lt.u32 	%p3, %r10, 15;
	mov.b32 	%r166, 1;
	@%p3 bra 	$L__BB0_7;
	add.s64 	%rd47, %rd18, 32;
	and.b32  	%r12, %r9, -16;
	mov.b32 	%r168, 0;
$L__BB0_5:
	.pragma "nounroll";
	add.s32 	%r78, %r168, 1;
	st.u32 	[%rd47+-28], %r78;
	add.s32 	%r79, %r168, 2;
	st.u32 	[%rd47+-24], %r79;
	add.s32 	%r80, %r168, 3;
	st.u32 	[%rd47+-20], %r80;
	add.s32 	%r81, %r168, 4;
	st.u32 	[%rd47+-16], %r81;
	add.s32 	%r82, %r168, 5;
	st.u32 	[%rd47+-12], %r82;
	add.s32 	%r83, %r168, 6;
	st.u32 	[%rd47+-8], %r83;
	add.s32 	%r84, %r168, 7;
	st.u32 	[%rd47+-4], %r84;
	add.s32 	%r85, %r168, 8;
	st.u32 	[%rd47], %r85;
	add.s32 	%r86, %r168, 9;
	st.u32 	[%rd47+4], %r86;
	add.s32 	%r87, %r168, 10;
	st.u32 	[%rd47+8], %r87;
	add.s32 	%r88, %r168, 11;
	st.u32 	[%rd47+12], %r88;
	add.s32 	%r89, %r168, 12;
	st.u32 	[%rd47+16], %r89;
	add.s32 	%r90, %r168, 13;
	st.u32 	[%rd47+20], %r90;
	add.s32 	%r91, %r168, 14;
	st.u32 	[%rd47+24], %r91;
	add.s32 	%r92, %r168, 15;
	st.u32 	[%rd47+28], %r92;
	add.s32 	%r168, %r168, 16;
	st.u32 	[%rd47+32], %r168;
	add.s64 	%rd47, %rd47, 64;
	setp.eq.s32 	%p4, %r168, %r12;
	@%p4 bra 	$L__BB0_6;
	bra.uni 	$L__BB0_5;
$L__BB0_6:
	add.s32 	%r166, %r168, 1;
$L__BB0_7:
	and.b32  	%r93, %r9, 15;
	setp.eq.s32 	%p5, %r93, 0;
	@%p5 bra 	$L__BB0_17;
	add.s32 	%r15, %r8, 15;
	and.b32  	%r94, %r15, 15;
	add.s32 	%r95, %r94, -1;
	setp.lt.u32 	%p6, %r95, 7;
	@%p6 bra 	$L__BB0_10;
	mul.wide.u32 	%rd19, %r166, 4;
	add.s64 	%rd20, %rd18, %rd19;
	st.u32 	[%rd20], %r166;
	add.s32 	%r96, %r166, 1;
	st.u32 	[%rd20+4], %r96;
	add.s32 	%r97, %r166, 2;
	st.u32 	[%rd20+8], %r97;
	add.s32 	%r98, %r166, 3;
	st.u32 	[%rd20+12], %r98;
	add.s32 	%r99, %r166, 4;
	st.u32 	[%rd20+16], %r99;
	add.s32 	%r100, %r166, 5;
	st.u32 	[%rd20+20], %r100;
	add.s32 	%r101, %r166, 6;
	st.u32 	[%rd20+24], %r101;
	add.s32 	%r102, %r166, 7;
	st.u32 	[%rd20+28], %r102;
	add.s32 	%r166, %r166, 8;
$L__BB0_10:
	and.b32  	%r103, %r15, 7;
	setp.eq.s32 	%p7, %r103, 0;
	@%p7 bra 	$L__BB0_17;
	add.s32 	%r104, %r8, 7;
	and.b32  	%r18, %r104, 3;
	and.b32  	%r105, %r104, 7;
	add.s32 	%r106, %r105, -1;
	setp.lt.u32 	%p8, %r106, 3;
	@%p8 bra 	$L__BB0_13;
	mul.wide.u32 	%rd21, %r166, 4;
	add.s64 	%rd22, %rd18, %rd21;
	st.u32 	[%rd22], %r166;
	add.s32 	%r107, %r166, 1;
	st.u32 	[%rd22+4], %r107;
	add.s32 	%r108, %r166, 2;
	st.u32 	[%rd22+8], %r108;
	add.s32 	%r109, %r166, 3;
	st.u32 	[%rd22+12], %r109;
	add.s32 	%r166, %r166, 4;
$L__BB0_13:
	setp.eq.s32 	%p9, %r18, 0;
	@%p9 bra 	$L__BB0_17;
	mul.wide.u32 	%rd23, %r166, 4;
	add.s64 	%rd5, %rd18, %rd23;
	st.u32 	[%rd5], %r166;
	setp.eq.s32 	%p10, %r18, 1;
	@%p10 bra 	$L__BB0_17;
	add.s32 	%r110, %r166, 1;
	st.u32 	[%rd5+4], %r110;
	setp.eq.s32 	%p11, %r18, 2;
	@%p11 bra 	$L__BB0_17;
	add.s32 	%r111, %r166, 2;
	st.u32 	[%rd5+8], %r111;
$L__BB0_17:
	and.b32  	%r21, %r9, 3;
	and.b32  	%r22, %r9, -4;
	mov.b32 	%r169, 1;
	cvt.s64.s32 	%rd25, %r164;
$L__BB0_18:
	add.s32 	%r114, %r8, -2;
	setp.lt.u32 	%p12, %r114, 3;
	st.u32 	[%rd18], %r169;
	add.s32 	%r171, %r169, -1;
	cvt.u64.u32 	%rd24, %r171;
	add.s64 	%rd26, %rd24, %rd25;
	add.s64 	%rd8, %rd3, %rd26;
	mov.b32 	%r179, 1;
	mov.u32 	%r170, %r169;
	@%p12 bra 	$L__BB0_33;
	mov.b32 	%r172, 1;
	mov.u32 	%r170, %r169;
$L__BB0_20:
	mul.wide.u32 	%rd27, %r172, 4;
	add.s64 	%rd9, %rd18, %rd27;
	ld.u32 	%r30, [%rd9];
	add.s32 	%r116, %r172, -1;
	cvt.u64.u32 	%rd28, %r116;
	setp.ge.s32 	%p13, %r30, %r170;
	add.s64 	%rd10, %rd1, %rd28;
	@%p13 bra 	$L__BB0_22;
	add.s32 	%r120, %r30, 1;
	ld.global.u8 	%rs3, [%rd10];
	ld.global.u8 	%rs4, [%rd8];
	setp.ne.s16 	%p15, %rs3, %rs4;
	selp.u32 	%r121, 1, 0, %p15;
	add.s32 	%r122, %r171, %r121;
	min.u32 	%r173, %r120, %r122;
	bra.uni 	$L__BB0_23;
$L__BB0_22:
	add.s32 	%r117, %r170, 1;
	ld.global.u8 	%rs1, [%rd10];
	ld.global.u8 	%rs2, [%rd8];
	setp.ne.s16 	%p14, %rs1, %rs2;
	selp.u32 	%r118, 1, 0, %p14;
	add.s32 	%r119, %r171, %r118;
	min.u32 	%r173, %r117, %r119;
$L__BB0_23:
	st.u32 	[%rd9], %r173;
	ld.u32 	%r34, [%rd9+4];
	setp.lt.s32 	%p16, %r34, %r173;
	@%p16 bra 	$L__BB0_25;
	add.s32 	%r123, %r173, 1;
	ld.global.u8 	%rs5, [%rd10+1];
	ld.global.u8 	%rs6, [%rd8];
	setp.ne.s16 	%p17, %rs5, %rs6;
	selp.u32 	%r124, 1, 0, %p17;
	add.s32 	%r125, %r30, %r124;
	min.u32 	%r174, %r123, %r125;
	bra.uni 	$L__BB0_26;
$L__BB0_25:
	add.s32 	%r126, %r34, 1;
	ld.global.u8 	%rs7, [%rd10+1];
	ld.global.u8 	%rs8, [%rd8];
	setp.ne.s16 	%p18, %rs7, %rs8;
	selp.u32 	%r127, 1, 0, %p18;
	add.s32 	%r128, %r30, %r127;
	min.u32 	%r174, %r126, %r128;
$L__BB0_26:
	st.u32 	[%rd9+4], %r174;
	ld.u32 	%r38, [%rd9+8];
	setp.lt.s32 	%p19, %r38, %r174;
	@%p19 bra 	$L__BB0_28;
	add.s32 	%r129, %r174, 1;
	ld.global.u8 	%rs9, [%rd10+2];
	ld.global.u8 	%rs10, [%rd8];
	setp.ne.s16 	%p20, %rs9, %rs10;
	selp.u32 	%r130, 1, 0, %p20;
	add.s32 	%r131, %r34, %r130;
	min.u32 	%r175, %r129, %r131;
	bra.uni 	$L__BB0_29;
$L__BB0_28:
	add.s32 	%r132, %r38, 1;
	ld.global.u8 	%rs11, [%rd10+2];
	ld.global.u8 	%rs12, [%rd8];
	setp.ne.s16 	%p21, %rs11, %rs12;
	selp.u32 	%r133, 1, 0, %p21;
	add.s32 	%r134, %r34, %r133;
	min.u32 	%r175, %r132, %r134;
$L__BB0_29:
	st.u32 	[%rd9+8], %r175;
	ld.u32 	%r171, [%rd9+12];
	setp.lt.s32 	%p22, %r171, %r175;
	@%p22 bra 	$L__BB0_31;
	add.s32 	%r135, %r175, 1;
	ld.global.u8 	%rs13, [%rd10+3];
	ld.global.u8 	%rs14, [%rd8];
	setp.ne.s16 	%p23, %rs13, %rs14;
	selp.u32 	%r136, 1, 0, %p23;
	add.s32 	%r137, %r38, %r136;
	min.u32 	%r170, %r135, %r137;
	bra.uni 	$L__BB0_32;
$L__BB0_31:
	add.s32 	%r138, %r171, 1;
	ld.global.u8 	%rs15, [%rd10+3];
	ld.global.u8 	%rs16, [%rd8];
	setp.ne.s16 	%p24, %rs15, %rs16;
	selp.u32 	%r139, 1, 0, %p24;
	add.s32 	%r140, %r38, %r139;
	min.u32 	%r170, %r138, %r140;
$L__BB0_32:
	st.u32 	[%rd9+12], %r170;
	add.s32 	%r179, %r172, 4;
	add.s32 	%r141, %r172, 3;
	setp.ne.s32 	%p25, %r141, %r22;
	mov.u32 	%r172, %r179;
	@%p25 bra 	$L__BB0_20;
$L__BB0_33:
	setp.eq.s32 	%p26, %r21, 0;
	@%p26 bra 	$L__BB0_46;
	mul.wide.u32 	%rd29, %r179, 4;
	add.s64 	%rd11, %rd18, %rd29;
	ld.u32 	%r50, [%rd11];
	add.s32 	%r51, %r179, -1;
	setp.lt.s32 	%p27, %r50, %r170;
	@%p27 bra 	$L__BB0_36;
	cvt.u64.u32 	%rd30, %r51;
	add.s32 	%r142, %r170, 1;
	add.s64 	%rd31, %rd1, %rd30;
	ld.global.u8 	%rs17, [%rd31];
	ld.global.u8 	%rs18, [%rd8];
	setp.ne.s16 	%p28, %rs17, %rs18;
	selp.u32 	%r143, 1, 0, %p28;
	add.s32 	%r144, %r171, %r143;
	min.u32 	%r180, %r142, %r144;
	bra.uni 	$L__BB0_37;
$L__BB0_36:
	cvt.u64.u32 	%rd32, %r51;
	add.s32 	%r145, %r50, 1;
	add.s64 	%rd33, %rd1, %rd32;
	ld.global.u8 	%rs19, [%rd33];
	ld.global.u8 	%rs20, [%rd8];
	setp.ne.s16 	%p29, %rs19, %rs20;
	selp.u32 	%r146, 1, 0, %p29;
	add.s32 	%r147, %r171, %r146;
	min.u32 	%r180, %r145, %r147;
$L__BB0_37:
	setp.eq.s32 	%p30, %r21, 1;
	st.u32 	[%rd11], %r180;
	@%p30 bra 	$L__BB0_46;
	add.s32 	%r55, %r179, 1;
	mul.wide.u32 	%rd34, %r55, 4;
	add.s64 	%rd12, %rd18, %rd34;
	ld.u32 	%r56, [%rd12];
	setp.lt.s32 	%p31, %r56, %r180;
	@%p31 bra 	$L__BB0_40;
	cvt.u64.u32 	%rd35, %r179;
	add.s32 	%r148, %r180, 1;
	add.s64 	%rd36, %rd1, %rd35;
	ld.global.u8 	%rs21, [%rd36];
	ld.global.u8 	%rs22, [%rd8];
	setp.ne.s16 	%p32, %rs21, %rs22;
	selp.u32 	%r149, 1, 0, %p32;
	add.s32 	%r150, %r50, %r149;
	min.u32 	%r181, %r148, %r150;
	bra.uni 	$L__BB0_41;
$L__BB0_40:
	cvt.u64.u32 	%rd37, %r179;
	add.s32 	%r151, %r56, 1;
	add.s64 	%rd38, %rd1, %rd37;
	ld.global.u8 	%rs23, [%rd38];
	ld.global.u8 	%rs24, [%rd8];
	setp.ne.s16 	%p33, %rs23, %rs24;
	selp.u32 	%r152, 1, 0, %p33;
	add.s32 	%r153, %r50, %r152;
	min.u32 	%r181, %r151, %r153;
$L__BB0_41:
	setp.eq.s32 	%p34, %r21, 2;
	st.u32 	[%rd12], %r181;
	@%p34 bra 	$L__BB0_46;
	ld.u32 	%r60, [%rd11+8];
	setp.lt.s32 	%p35, %r60, %r181;
	@%p35 bra 	$L__BB0_44;
	cvt.u64.u32 	%rd39, %r55;
	add.s32 	%r154, %r181, 1;
	add.s64 	%rd40, %rd1, %rd39;
	ld.global.u8 	%rs25, [%rd40];
	ld.global.u8 	%rs26, [%rd8];
	setp.ne.s16 	%p36, %rs25, %rs26;
	selp.u32 	%r155, 1, 0, %p36;
	add.s32 	%r156, %r56, %r155;
	min.u32 	%r182, %r154, %r156;
	bra.uni 	$L__BB0_45;
$L__BB0_44:
	cvt.u64.u32 	%rd41, %r55;
	add.s32 	%r157, %r60, 1;
	add.s64 	%rd42, %rd1, %rd41;
	ld.global.u8 	%rs27, [%rd42];
	ld.global.u8 	%rs28, [%rd8];
	setp.ne.s16 	%p37, %rs27, %rs28;
	selp.u32 	%r158, 1, 0, %p37;
	add.s32 	%r159, %r56, %r158;
	min.u32 	%r182, %r157, %r159;
$L__BB0_45:
	st.u32 	[%rd11+8], %r182;
$L__BB0_46:
	add.s32 	%r169, %r169, 1;
	setp.ne.s32 	%p38, %r169, %r8;
	@%p38 bra 	$L__BB0_18;
$L__BB0_47:
	mul.wide.s32 	%rd43, %r11, 4;
	add.s64 	%rd44, %rd18, %rd43;
	ld.u32 	%r160, [%rd44];
	setp.gt.s32 	%p39, %r160, %r69;
	@%p39 bra 	$L__BB0_49;
	ld.param.u64 	%rd46, [_Z14ComputeMatchesPcS_Piiii_param_2];
	cvta.to.global.u64 	%rd45, %rd46;
	ld.global.u32 	%r161, [%rd45];
	add.s32 	%r162, %r161, 1;
	st.global.u32 	[%rd45], %r162;
$L__BB0_49:
	add.s32 	%r164, %r164, %r4;
	setp.lt.s32 	%p40, %r164, %r3;
	sub.s32 	%r163, %r163, %r4;
	@%p40 bra 	$L__BB0_2;
$L__BB0_50:
	{ // callseq 1, 0
	.param .b64 param0;
	st.param.b64 	[param0], %rd18;
	call.uni 
	free, 
	(
	param0
	);
	} // callseq 1
	ret;

}


// ===== COMPILED SASS (sm_100) =====

	.target	sm_100

	.elftype	@"ET_EXEC"


//--------------------- .note.nv.tkinfo           --------------------------
	.section	.note.nv.tkinfo,"",@"SHT_NOTE"
	.sectionflags	@"SHF_NOTE_NV_TKINFO"
	.tkinfo
        /*0018*/ 	.word	0x00000002
        /*0030*/ 	.string	""
        /*0030*/ 	.string	"ptxas"
        /*0030*/ 	.string	"Cuda compilation tools, release 13.0, V13.0.88"
        /*0030*/ 	.string	"Build cuda_13.0.r13.0/compiler.36424714_0"
        /*0030*/ 	.string	"-arch sm_100 -m 64 "



//--------------------- .note.nv.cuinfo           --------------------------
	.section	.note.nv.cuinfo,"",@"SHT_NOTE"
	.sectionflags	@"SHF_NOTE_NV_CUINFO"
        /*0018*/ 	.short	0x0002
        /*001a*/ 	.short	0x0064
        /*001c*/ 	.short	0x0082
	.zero		2


//--------------------- .nv.info                  --------------------------
	.section	.nv.info,"",@"SHT_CUDA_INFO"
	.align	4


	//----- nvinfo : EIATTR_REGCOUNT
	.align		4
        /*0000*/ 	.byte	0x04, 0x2f
        /*0002*/ 	.short	(.L_1 - .L_0)
	.align		4
.L_0:
        /*0004*/ 	.word	index@(_Z14ComputeMatchesPcS_Piiii)
        /*0008*/ 	.word	0x00000020


	//----- nvinfo : EIATTR_FRAME_SIZE
	.align		4
.L_1:
        /*000c*/ 	.byte	0x04, 0x11
        /*000e*/ 	.short	(.L_3 - .L_2)
	.align		4
.L_2:
        /*0010*/ 	.word	index@(_Z14ComputeMatchesPcS_Piiii)
        /*0014*/ 	.word	0x00000000


	//----- nvinfo : EIATTR_MIN_STACK_SIZE
	.align		4
.L_3:
        /*0018*/ 	.byte	0x04, 0x12
        /*001a*/ 	.short	(.L_5 - .L_4)
	.align		4
.L_4:
        /*001c*/ 	.word	index@(_Z14ComputeMatchesPcS_Piiii)
        /*0020*/ 	.word	0x00000000
.L_5:


//--------------------- .nv.compat                --------------------------
	.section	.nv.compat,"",@"SHT_CUDA_COMPAT_INFO"
	.align	4
        /*0000*/ 	.byte	0x02, 0x09, 0x00, 0x00, 0x02, 0x02, 0x01, 0x00, 0x02, 0x05, 0x05, 0x00, 0x03, 0x07, 0x01, 0x01
        /*0010*/ 	.byte	0x02, 0x03, 0x00, 0x00, 0x02, 0x06, 0x01, 0x00, 0x04, 0x0b, 0x08, 0x00, 0x09, 0x00, 0x00, 0x00
        /*0020*/ 	.byte	0x00, 0x00, 0x00, 0x00


//--------------------- .nv.info._Z14ComputeMatchesPcS_Piiii --------------------------
	.section	.nv.info._Z14ComputeMatchesPcS_Piiii,"",@"SHT_CUDA_INFO"
	.sectionflags	@""
	.align	4


	//----- nvinfo : EIATTR_CUDA_API_VERSION
	.align		4
        /*0000*/ 	.byte	0x04, 0x37
        /*0002*/ 	.short	(.L_7 - .L_6)
.L_6:
        /*0004*/ 	.word	0x00000082


	//----- nvinfo : EIATTR_KPARAM_INFO
	.align		4
.L_7:
        /*0008*/ 	.byte	0x04, 0x17
        /*000a*/ 	.short	(.L_9 - .L_8)
.L_8:
        /*000c*/ 	.word	0x00000000
        /*0010*/ 	.short	0x0005
        /*0012*/ 	.short	0x0020
        /*0014*/ 	.byte	0x00, 0xf0, 0x11, 0x00


	//----- nvinfo : EIATTR_KPARAM_INFO
	.align		4
.L_9:
        /*0018*/ 	.byte	0x04, 0x17
        /*001a*/ 	.short	(.L_11 - .L_10)
.L_10:
        /*001c*/ 	.word	0x00000000
        /*0020*/ 	.short	0x0004
        /*0022*/ 	.short	0x001c
        /*0024*/ 	.byte	0x00, 0xf0, 0x11, 0x00


	//----- nvinfo : EIATTR_KPARAM_INFO
	.align		4
.L_11:
        /*0028*/ 	.byte	0x04, 0x17
        /*002a*/ 	.short	(.L_13 - .L_12)
.L_12:
        /*002c*/ 	.word	0x00000000
        /*0030*/ 	.short	0x0003
        /*0032*/ 	.short	0x0018
        /*0034*/ 	.byte	0x00, 0xf0, 0x11, 0x00


	//----- nvinfo : EIATTR_KPARAM_INFO
	.align		4
.L_13:
        /*0038*/ 	.byte	0x04, 0x17
        /*003a*/ 	.short	(.L_15 - .L_14)
.L_14:
        /*003c*/ 	.word	0x00000000
        /*0040*/ 	.short	0x0002
        /*0042*/ 	.short	0x0010
        /*0044*/ 	.byte	0x00, 0xf5, 0x21, 0x00


	//----- nvinfo : EIATTR_KPARAM_INFO
	.align		4
.L_15:
        /*0048*/ 	.byte	0x04, 0x17
        /*004a*/ 	.short	(.L_17 - .L_16)
.L_16:
        /*004c*/ 	.word	0x00000000
        /*0050*/ 	.short	0x0001
        /*0052*/ 	.short	0x0008
        /*0054*/ 	.byte	0x00, 0xf5, 0x21, 0x00


	//----- nvinfo : EIATTR_KPARAM_INFO
	.align		4
.L_17:
        /*0058*/ 	.byte	0x04, 0x17
        /*005a*/ 	.short	(.L_19 - .L_18)
.L_18:
        /*005c*/ 	.word	0x00000000
        /*0060*/ 	.short	0x0000
        /*0062*/ 	.short	0x0000
        /*0064*/ 	.byte	0x00, 0xf5, 0x21, 0x00


	//----- nvinfo : EIATTR_SPARSE_MMA_MASK
	.align		4
.L_19:
        /*0068*/ 	.byte	0x03, 0x50
        /*006a*/ 	.short	0x0000


	//----- nvinfo : EIATTR_MAXREG_COUNT
	.align		4
        /*006c*/ 	.byte	0x03, 0x1b
        /*006e*/ 	.short	0x00ff


	//----- nvinfo : EIATTR_EXTERNS
	.align		4
        /*0070*/ 	.byte	0x04, 0x0f
        /*0072*/ 	.short	(.L_21 - .L_20)


	//   ....[0]....
	.align		4
.L_20:
        /*0074*/ 	.word	index@(malloc)


	//   ....[1]....
	.align		4
        /*0078*/ 	.word	index@(free)


	//----- nvinfo : EIATTR_MERCURY_ISA_VERSION
	.align		4
.L_21:
        /*007c*/ 	.byte	0x03, 0x5f
        /*007e*/ 	.short	0x0101


	//----- nvinfo : EIATTR_VRC_CTA_INIT_COUNT
	.align		4
        /*0080*/ 	.byte	0x02, 0x4a
	.zero		1
	.zero		1


	//----- nvinfo : EIATTR_SYSCALL_OFFSETS
	.align		4
        /*0084*/ 	.byte	0x04, 0x46
        /*0086*/ 	.short	(.L_23 - .L_22)


	//   ....[0]....
.L_22:
        /*0088*/ 	.word	0x000000d0


	//   ....[1]....
        /*008c*/ 	.word	0x00001b20


	//----- nvinfo : EIATTR_EXIT_INSTR_OFFSETS
	.align		4
.L_23:
        /*0090*/ 	.byte	0x04, 0x1c
        /*0092*/ 	.short	(.L_25 - .L_24)


	//   ....[0]....
.L_24:
        /*0094*/ 	.word	0x00001b30


	//----- nvinfo : EIATTR_CRS_STACK_SIZE
	.align		4
.L_25:
        /*0098*/ 	.byte	0x04, 0x1e
        /*009a*/ 	.short	(.L_27 - .L_26)
.L_26:
        /*009c*/ 	.word	0x00000000


	//----- nvinfo : EIATTR_CBANK_PARAM_SIZE
	.align		4
.L_27:
        /*00a0*/ 	.byte	0x03, 0x19
        /*00a2*/ 	.short	0x0024


	//----- nvinfo : EIATTR_PARAM_CBANK
	.align		4
        /*00a4*/ 	.byte	0x04, 0x0a
        /*00a6*/ 	.short	(.L_29 - .L_28)
	.align		4
.L_28:
        /*00a8*/ 	.word	index@(.nv.constant0._Z14ComputeMatchesPcS_Piiii)
        /*00ac*/ 	.short	0x0380
        /*00ae*/ 	.short	0x0024


	//----- nvinfo : EIATTR_SW_WAR
	.align		4
.L_29:
        /*00b0*/ 	.byte	0x04, 0x36
        /*00b2*/ 	.short	(.L_31 - .L_30)
.L_30:
        /*00b4*/ 	.word	0x00000008
.L_31:


//--------------------- .nv.callgraph             --------------------------
	.section	.nv.callgraph,"",@"SHT_CUDA_CALLGRAPH"
	.align	4
	.sectionentsize	8
	.align		4
        /*0000*/ 	.word	0x00000000
	.align		4
        /*0004*/ 	.word	0xffffffff
	.align		4
        /*0008*/ 	.word	index@(_Z14ComputeMatchesPcS_Piiii)
	.align		4
        /*000c*/ 	.word	index@(free)
	.align		4
        /*0010*/ 	.word	index@(_Z14ComputeMatchesPcS_Piiii)
	.align		4
        /*0014*/ 	.word	index@(malloc)
	.align		4
        /*0018*/ 	.word	0x00000000
	.align		4
        /*001c*/ 	.word	0xfffffffe
	.align		4
        /*0020*/ 	.word	0x00000000
	.align		4
        /*0024*/ 	.word	0xfffffffd
	.align		4
        /*0028*/ 	.word	0x00000000
	.align		4
        /*002c*/ 	.word	0xfffffffc


//--------------------- .nv.constant4             --------------------------
	.section	.nv.constant4,"a",@progbits
	.align	8
	.align		8
.nv.constant4:
        /*0000*/ 	.dword	malloc
	.align		8
        /*0008*/ 	.dword	free


//--------------------- .text._Z14ComputeMatchesPcS_Piiii --------------------------
	.section	.text._Z14ComputeMatchesPcS_Piiii,"ax",@progbits
	.align	128
        .global         _Z14ComputeMatchesPcS_Piiii
        .type           _Z14ComputeMatchesPcS_Piiii,@function
        .size           _Z14ComputeMatchesPcS_Piiii,(.L_x_27 - _Z14ComputeMatchesPcS_Piiii)
        .other          _Z14ComputeMatchesPcS_Piiii,@"STO_CUDA_ENTRY STV_DEFAULT"
_Z14ComputeMatchesPcS_Piiii:
.text._Z14ComputeMatchesPcS_Piiii:
[----:B------:R-:W0:Y:S01]  /*0000*/  LDC R1, c[0x0][0x37c] ;  /* 0x0000df00ff017b82 */ /* 0x000e220000000800 */
[----:B------:R-:W1:Y:S01]  /*0010*/  LDCU UR6, c[0x0][0x39c] ;  /* 0x00007380ff0677ac */ /* 0x000e620008000800 */
[----:B------:R-:W-:Y:S01]  /*0020*/  MOV R0, 0x0 ;  /* 0x0000000000007802 */ /* 0x000fe20000000f00 */
[----:B------:R-:W-:-:S05]  /*0030*/  UMOV UR4, 0x4 ;  /* 0x0000000400047882 */ /* 0x000fca0000000000 */
[----:B------:R2:W3:Y:S01]  /*0040*/  LDC.64 R2, c[0x4][R0] ;  /* 0x0100000000027b82 */ /* 0x0004e20000000a00 */
[----:B------:R-:W-:Y:S02]  /*0050*/  UMOV UR5, 0x0 ;  /* 0x0000000000057882 */ /* 0x000fe40000000000 */
[----:B-1----:R-:W-:-:S06]  /*0060*/  UIMAD.WIDE UR4, UR6, 0x4, UR4 ;  /* 0x00000004060478a5 */ /* 0x002fcc000f8e0204 */
[----:B------:R-:W-:Y:S02]  /*0070*/  IMAD.U32 R7, RZ, RZ, UR5 ;  /* 0x00000005ff077e24 */ /* 0x000fe4000f8e00ff */
[----:B------:R-:W-:Y:S02]  /*0080*/  IMAD.U32 R5, RZ, RZ, UR5 ;  /* 0x00000005ff057e24 */ /* 0x000fe4000f8e00ff */
[----:B------:R-:W-:Y:S02]  /*0090*/  IMAD.U32 R4, RZ, RZ, UR4 ;  /* 0x00000004ff047e24 */ /* 0x000fe4000f8e00ff */
[----:B------:R-:W-:Y:S02]  /*00a0*/  IMAD.U32 R6, RZ, RZ, UR4 ;  /* 0x00000004ff067e24 */ /* 0x000fe4000f8e00ff */
[----:B--2---:R-:W-:-:S07]  /*00b0*/  IMAD.MOV.U32 R5, RZ, RZ, R7 ;  /* 0x000000ffff057224 */ /* 0x004fce00078e0007 */
[----:B------:R-:W-:-:S07]  /*00c0*/  LEPC R20, `(.L_x_0) ;  /* 0x000000001014794e */ /* 0x000fce0000000000 */
[----:B0--3--:R-:W-:Y:S05]  /*00d0*/  CALL.ABS.NOINC R2 ;  /* 0x0000000002007343 */ /* 0x009fea0003c00000 */
.L_x_0:
[----:B------:R-:W0:Y:S01]  /*00e0*/  S2R R22, SR_TID.X ;  /* 0x0000000000167919 */ /* 0x000e220000002100 */
[----:B------:R-:W0:Y:S01]  /*00f0*/  S2UR UR4, SR_CTAID.X ;  /* 0x00000000000479c3 */ /* 0x000e220000002500 */
[----:B------:R-:W1:Y:S01]  /*0100*/  LDCU UR5, c[0x0][0x3a0] ;  /* 0x00007400ff0577ac */ /* 0x000e620008000800 */
[----:B------:R-:W-:Y:S06]  /*0110*/  BSSY.RECONVERGENT B1, `(.L_x_1) ;  /* 0x000019d000017945 */ /* 0x000fec0003800200 */
[----:B------:R-:W0:Y:S08]  /*0120*/  LDC R11, c[0x0][0x360] ;  /* 0x0000d800ff0b7b82 */ /* 0x000e300000000800 */
[----:B------:R-:W1:Y:S01]  /*0130*/  LDC R3, c[0x0][0x398] ;  /* 0x0000e600ff037b82 */ /* 0x000e620000000800 */
[----:B0-----:R-:W-:-:S02]  /*0140*/  IMAD R22, R11, UR4, R22 ;  /* 0x000000040b167c24 */ /* 0x001fc4000f8e0216 */
[----:B-1----:R-:W-:-:S05]  /*0150*/  VIADD R0, R3, -UR5 ;  /* 0x8000000503007c36 */ /* 0x002fca0008000000 */
[----:B------:R-:W-:-:S13]  /*0160*/  ISETP.GE.AND P0, PT, R22, R0, PT ;  /* 0x000000001600720c */ /* 0x000fda0003f06270 */
[----:B------:R-:W-:Y:S05]  /*0170*/  @P0 BRA `(.L_x_2) ;  /* 0x0000001800580947 */ /* 0x000fea0003800000 */
[----:B------:R-:W0:Y:S01]  /*0180*/  LDC.64 R12, c[0x0][0x358] ;  /* 0x0000d600ff0c7b82 */ /* 0x000e220000000a00 */
[----:B------:R-:W1:Y:S01]  /*0190*/  LDCU UR4, c[0x0][0x370] ;  /* 0x00006e00ff0477ac */ /* 0x000e620008000800 */
[----:B------:R-:W-:Y:S02]  /*01a0*/  IMAD.IADD R10, R3, 0x1, -R22 ;  /* 0x00000001030a7824 */ /* 0x000fe400078e0a16 */
[----:B-1----:R-:W-:-:S07]  /*01b0*/  IMAD R11, R11, UR4, RZ ;  /* 0x000000040b0b7c24 */ /* 0x002fce000f8e02ff */
.L_x_24:
[----:B01----:R-:W1:Y:S01]  /*01c0*/  LDC.64 R6, c[0x0][0x398] ;  /* 0x0000e600ff067b82 */ /* 0x003e620000000a00 */
[----:B------:R-:W-:Y:S01]  /*01d0*/  IMAD.MOV R9, RZ, RZ, -R22 ;  /* 0x000000ffff097224 */ /* 0x000fe200078e0a16 */
[----:B------:R-:W-:Y:S01]  /*01e0*/  BSSY.RECONVERGENT B0, `(.L_x_3) ;  /* 0x000017c000007945 */ /* 0x000fe20003800200 */
[----:B------:R-:W-:-:S03]  /*01f0*/  IMAD.MOV.U32 R3, RZ, RZ, 0x1 ;  /* 0x00000001ff037424 */ /* 0x000fc600078e00ff */
[----:B-1----:R-:W-:Y:S02]  /*0200*/  VIADDMNMX R9, R9, R6, R7, PT ;  /* 0x0000000609097246 */ /* 0x002fe40003800107 */
[----:B------:R-:W-:Y:S02]  /*0210*/  VIMNMX R8, PT, PT, R10, R7, PT ;  /* 0x000000070a087248 */ /* 0x000fe40003fe0100 */
[----:B------:R-:W-:Y:S02]  /*0220*/  ISETP.NE.AND P0, PT, R9, RZ, PT ;  /* 0x000000ff0900720c */ /* 0x000fe40003f05270 */
[----:B------:R-:W-:-:S11]  /*0230*/  VIADDMNMX.U32 R8, R8, R3, 0x2, !PT ;  /* 0x0000000208087446 */ /* 0x000fd60007800003 */
[----:B--234-:R-:W-:Y:S05]  /*0240*/  @!P0 BRA `(.L_x_4) ;  /* 0x0000001400d48947 */ /* 0x01cfea0003800000 */
[C---:B------:R-:W-:Y:S01]  /*0250*/  VIADD R2, R8.reuse, 0xfffffffe ;  /* 0xfffffffe08027836 */ /* 0x040fe20000000000 */
[----:B------:R-:W-:Y:S01]  /*0260*/  BSSY.RECONVERGENT B2, `(.L_x_5) ;  /* 0x0000042000027945 */ /* 0x000fe20003800200 */
[----:B------:R-:W-:Y:S02]  /*0270*/  VIADD R6, R8, 0xffffffff ;  /* 0xffffffff08067836 */ /* 0x000fe40000000000 */
[----:B------:R-:W-:Y:S01]  /*0280*/  IMAD.MOV.U32 R7, RZ, RZ, 0x1 ;  /* 0x00000001ff077424 */ /* 0x000fe200078e00ff */
[----:B------:R-:W-:-:S13]  /*0290*/  ISETP.GE.U32.AND P0, PT, R2, 0xf, PT ;  /* 0x0000000f0200780c */ /* 0x000fda0003f06070 */
[----:B------:R-:W-:Y:S05]  /*02a0*/  @!P0 BRA `(.L_x_6) ;  /* 0x0000000000f48947 */ /* 0x000fea0003800000 */
[----:B------:R-:W-:Y:S01]  /*02b0*/  IADD3 R16, P0, PT, R4, 0x20, RZ ;  /* 0x0000002004107810 */ /* 0x000fe20007f1e0ff */
[----:B------:R-:W-:Y:S01]  /*02c0*/  BSSY.RECONVERGENT B3, `(.L_x_7) ;  /* 0x000003a000037945 */ /* 0x000fe20003800200 */
[----:B------:R-:W-:Y:S01]  /*02d0*/  LOP3.LUT R14, R6, 0xfffffff0, RZ, 0xc0, !PT ;  /* 0xfffffff0060e7812 */ /* 0x000fe200078ec0ff */
[----:B------:R-:W-:Y:S02]  /*02e0*/  IMAD.MOV.U32 R7, RZ, RZ, RZ ;  /* 0x000000ffff077224 */ /* 0x000fe400078e00ff */
[----:B------:R-:W-:-:S08]  /*02f0*/  IMAD.X R17, RZ, RZ, R5, P0 ;  /* 0x000000ffff117224 */ /* 0x000fd000000e0605 */
.L_x_8:
[C---:B0-----:R-:W-:Y:S01]  /*0300*/  R2UR UR4, R12.reuse ;  /* 0x000000000c0472ca */ /* 0x041fe200000e0000 */
[----:B--2---:R-:W-:Y:S01]  /*0310*/  IMAD.MOV.U32 R2, RZ, RZ, R16 ;  /* 0x000000ffff027224 */ /* 0x004fe200078e0010 */
[----:B------:R-:W-:Y:S01]  /*0320*/  R2UR UR5, R13 ;  /* 0x000000000d0572ca */ /* 0x000fe200000e0000 */
[----:B------:R-:W-:Y:S01]  /*0330*/  IMAD.MOV.U32 R3, RZ, RZ, R17 ;  /* 0x000000ffff037224 */ /* 0x000fe200078e0011 */
[C---:B------:R-:W-:Y:S01]  /*0340*/  R2UR UR6, R12.reuse ;  /* 0x000000000c0672ca */ /* 0x040fe200000e0000 */
[----:B------:R-:W-:Y:S01]  /*0350*/  VIADD R15, R7, 0x1 ;  /* 0x00000001070f7836 */ /* 0x000fe20000000000 */
[----:B------:R-:W-:Y:S01]  /*0360*/  R2UR UR7, R13 ;  /* 0x000000000d0772ca */ /* 0x000fe200000e0000 */
[C---:B------:R-:W-:Y:S01]  /*0370*/  VIADD R17, R7.reuse, 0x2 ;  /* 0x0000000207117836 */ /* 0x040fe20000000000 */
[C---:B------:R-:W-:Y:S01]  /*0380*/  R2UR UR8, R12.reuse ;  /* 0x000000000c0872ca */ /* 0x040fe200000e0000 */
[----:B------:R-:W-:Y:S01]  /*0390*/  VIADD R19, R7, 0x3 ;  /* 0x0000000307137836 */ /* 0x000fe20000000000 */
[----:B------:R-:W-:Y:S01]  /*03a0*/  R2UR UR9, R13 ;  /* 0x000000000d0972ca */ /* 0x000fe200000e0000 */
[C---:B------:R-:W-:Y:S01]  /*03b0*/  VIADD R21, R7.reuse, 0x4 ;  /* 0x0000000407157836 */ /* 0x040fe20000000000 */
[C---:B------:R-:W-:Y:S01]  /*03c0*/  R2UR UR10, R12.reuse ;  /* 0x000000000c0a72ca */ /* 0x040fe200000e0000 */
[----:B------:R-:W-:Y:S01]  /*03d0*/  VIADD R23, R7, 0x5 ;  /* 0x0000000507177836 */ /* 0x000fe20000000000 */
[----:B------:R-:W-:Y:S01]  /*03e0*/  R2UR UR11, R13 ;  /* 0x000000000d0b72ca */ /* 0x000fe200000e0000 */
[----:B------:R0:W-:Y:S01]  /*03f0*/  ST.E desc[UR4][R2.64+-0x1c], R15 ;  /* 0xffffe40f02007985 */ /* 0x0001e2000c101904 */
[C---:B------:R-:W-:Y:S01]  /*0400*/  R2UR UR12, R12.reuse ;  /* 0x000000000c0c72ca */ /* 0x040fe200000e0000 */
[----:B------:R-:W-:Y:S01]  /*0410*/  VIADD R25, R7, 0x6 ;  /* 0x0000000607197836 */ /* 0x000fe20000000000 */
[----:B------:R-:W-:Y:S01]  /*0420*/  R2UR UR13, R13 ;  /* 0x000000000d0d72ca */ /* 0x000fe200000e0000 */
[----:B------:R-:W-:Y:S01]  /*0430*/  VIADD R27, R7, 0x8 ;  /* 0x00000008071b7836 */ /* 0x000fe20000000000 */
[----:B------:R-:W-:Y:S01]  /*0440*/  R2UR UR14, R12 ;  /* 0x000000000c0e72ca */ /* 0x000fe200000e0000 */
[----:B------:R1:W-:Y:S01]  /*0450*/  ST.E desc[UR6][R2.64+-0x18], R17 ;  /* 0xffffe81102007985 */ /* 0x0003e2000c101906 */
[----:B------:R-:W-:-:S02]  /*0460*/  R2UR UR15, R13 ;  /* 0x000000000d0f72ca */ /* 0x000fc400000e0000 */
[C---:B------:R-:W-:Y:S01]  /*0470*/  R2UR UR16, R12.reuse ;  /* 0x000000000c1072ca */ /* 0x040fe200000e0000 */
[----:B------:R2:W-:Y:S01]  /*0480*/  ST.E desc[UR8][R2.64+-0x14], R19 ;  /* 0xffffec1302007985 */ /* 0x0005e2000c101908 */
[----:B------:R-:W-:Y:S01]  /*0490*/  R2UR UR17, R13 ;  /* 0x000000000d1172ca */ /* 0x000fe200000e0000 */
[----:B0-----:R-:W-:Y:S01]  /*04a0*/  VIADD R15, R7, 0x7 ;  /* 0x00000007070f7836 */ /* 0x001fe20000000000 */
[----:B------:R-:W-:Y:S01]  /*04b0*/  R2UR UR18, R12 ;  /* 0x000000000c1272ca */ /* 0x000fe200000e0000 */
[----:B------:R0:W-:Y:S01]  /*04c0*/  ST.E desc[UR10][R2.64+-0x10], R21 ;  /* 0xfffff01502007985 */ /* 0x0001e2000c10190a */
[----:B------:R-:W-:Y:S02]  /*04d0*/  R2UR UR19, R13 ;  /* 0x000000000d1372ca */ /* 0x000fe400000e0000 */
[----:B------:R-:W-:Y:S01]  /*04e0*/  IADD3 R16, P1, PT, R2, 0x40, RZ ;  /* 0x0000004002107810 */ /* 0x000fe20007f3e0ff */
[----:B------:R3:W-:Y:S01]  /*04f0*/  ST.E desc[UR12][R2.64+-0xc], R23 ;  /* 0xfffff41702007985 */ /* 0x0007e2000c10190c */
[----:B-1----:R-:W-:-:S03]  /*0500*/  VIADD R17, R7, 0x9 ;  /* 0x0000000907117836 */ /* 0x002fc60000000000 */
[----:B------:R1:W-:Y:S01]  /*0510*/  ST.E desc[UR14][R2.64+-0x8], R25 ;  /* 0xfffff81902007985 */ /* 0x0003e2000c10190e */
[----:B--2---:R-:W-:-:S03]  /*0520*/  VIADD R19, R7, 0xa ;  /* 0x0000000a07137836 */ /* 0x004fc60000000000 */
[----:B------:R2:W-:Y:S01]  /*0530*/  ST.E desc[UR4][R2.64+-0x4], R15 ;  /* 0xfffffc0f02007985 */ /* 0x0005e2000c101904 */
[----:B0-----:R-:W-:-:S03]  /*0540*/  VIADD R21, R7, 0xb ;  /* 0x0000000b07157836 */ /* 0x001fc60000000000 */
[----:B------:R0:W-:Y:S01]  /*0550*/  ST.E desc[UR16][R2.64], R27 ;  /* 0x0000001b02007985 */ /* 0x0001e2000c101910 */
[C---:B---3--:R-:W-:Y:S02]  /*0560*/  VIADD R23, R7.reuse, 0xd ;  /* 0x0000000d07177836 */ /* 0x048fe40000000000 */
[C---:B-1----:R-:W-:Y:S01]  /*0570*/  VIADD R25, R7.reuse, 0xe ;  /* 0x0000000e07197836 */ /* 0x042fe20000000000 */
[----:B------:R1:W-:Y:S01]  /*0580*/  ST.E desc[UR6][R2.64+0x4], R17 ;  /* 0x0000041102007985 */ /* 0x0003e2000c101906 */
[----:B--2---:R-:W-:-:S03]  /*0590*/  VIADD R15, R7, 0xc ;  /* 0x0000000c070f7836 */ /* 0x004fc60000000000 */
[----:B------:R2:W-:Y:S01]  /*05a0*/  ST.E desc[UR8][R2.64+0x8], R19 ;  /* 0x0000081302007985 */ /* 0x0005e2000c101908 */
[----:B0-----:R-:W-:-:S03]  /*05b0*/  VIADD R27, R7, 0xf ;  /* 0x0000000f071b7836 */ /* 0x001fc60000000000 */
[----:B------:R2:W-:Y:S01]  /*05c0*/  ST.E desc[UR10][R2.64+0xc], R21 ;  /* 0x00000c1502007985 */ /* 0x0005e2000c10190a */
[----:B------:R-:W-:-:S03]  /*05d0*/  VIADD R7, R7, 0x10 ;  /* 0x0000001007077836 */ /* 0x000fc60000000000 */
[----:B------:R2:W-:Y:S01]  /*05e0*/  ST.E desc[UR4][R2.64+0x10], R15 ;  /* 0x0000100f02007985 */ /* 0x0005e2000c101904 */
[----:B-1----:R-:W-:Y:S01]  /*05f0*/  IMAD.X R17, RZ, RZ, R3, P1 ;  /* 0x000000ffff117224 */ /* 0x002fe200008e0603 */
[----:B------:R-:W-:Y:S02]  /*0600*/  ISETP.NE.AND P0, PT, R7, R14, PT ;  /* 0x0000000e0700720c */ /* 0x000fe40003f05270 */
[----:B------:R2:W-:Y:S04]  /*0610*/  ST.E desc[UR12][R2.64+0x14], R23 ;  /* 0x0000141702007985 */ /* 0x0005e8000c10190c */
[----:B------:R2:W-:Y:S04]  /*0620*/  ST.E desc[UR14][R2.64+0x18], R25 ;  /* 0x0000181902007985 */ /* 0x0005e8000c10190e */
[----:B------:R2:W-:Y:S04]  /*0630*/  ST.E desc[UR16][R2.64+0x1c], R27 ;  /* 0x00001c1b02007985 */ /* 0x0005e8000c101910 */
[----:B------:R2:W-:Y:S01]  /*0640*/  ST.E desc[UR18][R2.64+0x20], R7 ;  /* 0x0000200702007985 */ /* 0x0005e2000c101912 */
[----:B------:R-:W-:Y:S05]  /*0650*/  @P0 BRA `(.L_x_8) ;  /* 0xfffffffc00280947 */ /* 0x000fea000383ffff */
[----:B------:R-:W-:Y:S05]  /*0660*/  BSYNC.RECONVERGENT B3 ;  /* 0x0000000000037941 */ /* 0x000fea0003800200 */
.L_x_7:
[----:B--2---:R-:W-:-:S07]  /*0670*/  VIADD R7, R7, 0x1 ;  /* 0x0000000107077836 */ /* 0x004fce0000000000 */
.L_x_6:
[----:B------:R-:W-:Y:S05]  /*0680*/  BSYNC.RECONVERGENT B2 ;  /* 0x0000000000027941 */ /* 0x000fea0003800200 */
.L_x_5:
[----:B------:R-:W-:Y:S01]  /*0690*/  LOP3.LUT P0, RZ, R6, 0xf, RZ, 0xc0, !PT ;  /* 0x0000000f06ff7812 */ /* 0x000fe2000780c0ff */
[----:B------:R-:W-:-:S12]  /*06a0*/  BSSY.RECONVERGENT B2, `(.L_x_9) ;  /* 0x0000056000027945 */ /* 0x000fd80003800200 */
[----:B------:R-:W-:Y:S05]  /*06b0*/  @!P0 BRA `(.L_x_10) ;  /* 0x0000000400508947 */ /* 0x000fea0003800000 */
[----:B------:R-:W-:Y:S01]  /*06c0*/  VIADD R3, R8, 0xf ;  /* 0x0000000f08037836 */ /* 0x000fe20000000000 */
[----:B------:R-:W-:Y:S04]  /*06d0*/  BSSY.RECONVERGENT B3, `(.L_x_11) ;  /* 0x0000027000037945 */ /* 0x000fe80003800200 */
[C---:B------:R-:W-:Y:S02]  /*06e0*/  LOP3.LUT R2, R3.reuse, 0xf, RZ, 0xc0, !PT ;  /* 0x0000000f03027812 */ /* 0x040fe400078ec0ff */
[----:B------:R-:W-:-:S03]  /*06f0*/  LOP3.LUT P1, RZ, R3, 0x7, RZ, 0xc0, !PT ;  /* 0x0000000703ff7812 */ /* 0x000fc6000782c0ff */
[----:B------:R-:W-:-:S05]  /*0700*/  VIADD R2, R2, 0xffffffff ;  /* 0xffffffff02027836 */ /* 0x000fca0000000000 */
[----:B------:R-:W-:-:S13]  /*0710*/  ISETP.GE.U32.AND P0, PT, R2, 0x7, PT ;  /* 0x000000070200780c */ /* 0x000fda0003f06070 */
[----:B------:R-:W-:Y:S05]  /*0720*/  @!P0 BRA `(.L_x_12) ;  /* 0x0000000000848947 */ /* 0x000fea0003800000 */
[C---:B0-----:R-:W-:Y:S01]  /*0730*/  R2UR UR6, R12.reuse ;  /* 0x000000000c0672ca */ /* 0x041fe200000e0000 */
[----:B------:R-:W-:Y:S01]  /*0740*/  VIADD R15, R7, 0x1 ;  /* 0x00000001070f7836 */ /* 0x000fe20000000000 */
[----:B------:R-:W-:Y:S01]  /*0750*/  R2UR UR7, R13 ;  /* 0x000000000d0772ca */ /* 0x000fe200000e0000 */
[----:B------:R-:W-:Y:S01]  /*0760*/  IMAD.WIDE.U32 R2, R7, 0x4, R4 ;  /* 0x0000000407027825 */ /* 0x000fe200078e0004 */
[C---:B------:R-:W-:Y:S02]  /*0770*/  R2UR UR8, R12.reuse ;  /* 0x000000000c0872ca */ /* 0x040fe400000e0000 */
        /* <DEDUP_REMOVED lines=13> */
[----:B------:R-:W-:Y:S01]  /*0850*/  ST.E desc[UR6][R2.64+0x4], R15 ;  /* 0x0000040f02007985 */ /* 0x000fe2000c101906 */
[----:B------:R-:W-:-:S02]  /*0860*/  R2UR UR16, R12 ;  /* 0x000000000c1072ca */ /* 0x000fc400000e0000 */
[C---:B------:R-:W-:Y:S01]  /*0870*/  R2UR UR17, R13.reuse ;  /* 0x000000000d1172ca */ /* 0x040fe200000e0000 */
[----:B------:R-:W-:Y:S01]  /*0880*/  ST.E desc[UR8][R2.64+0x8], R17 ;  /* 0x0000081102007985 */ /* 0x000fe2000c101908 */
[C---:B------:R-:W-:Y:S02]  /*0890*/  R2UR UR18, R12.reuse ;  /* 0x000000000c1272ca */ /* 0x040fe400000e0000 */
[C---:B------:R-:W-:Y:S01]  /*08a0*/  R2UR UR19, R13.reuse ;  /* 0x000000000d1372ca */ /* 0x040fe200000e0000 */
[----:B------:R-:W-:Y:S01]  /*08b0*/  ST.E desc[UR10][R2.64+0xc], R19 ;  /* 0x00000c1302007985 */ /* 0x000fe2000c10190a */
[----:B------:R-:W-:Y:S02]  /*08c0*/  R2UR UR4, R12 ;  /* 0x000000000c0472ca */ /* 0x000fe400000e0000 */
[----:B------:R-:W-:Y:S01]  /*08d0*/  R2UR UR5, R13 ;  /* 0x000000000d0572ca */ /* 0x000fe200000e0000 */
[----:B------:R-:W-:Y:S04]  /*08e0*/  ST.E desc[UR12][R2.64+0x10], R21 ;  /* 0x0000101502007985 */ /* 0x000fe8000c10190c */
[----:B------:R-:W-:Y:S04]  /*08f0*/  ST.E desc[UR14][R2.64+0x14], R23 ;  /* 0x0000141702007985 */ /* 0x000fe8000c10190e */
[----:B------:R-:W-:Y:S04]  /*0900*/  ST.E desc[UR16][R2.64+0x18], R25 ;  /* 0x0000181902007985 */ /* 0x000fe8000c101910 */
[----:B------:R-:W-:Y:S04]  /*0910*/  ST.E desc[UR18][R2.64+0x1c], R27 ;  /* 0x00001c1b02007985 */ /* 0x000fe8000c101912 */
[----:B------:R0:W-:Y:S02]  /*0920*/  ST.E desc[UR4][R2.64], R7 ;  /* 0x0000000702007985 */ /* 0x0001e4000c101904 */
[----:B0-----:R-:W-:-:S07]  /*0930*/  VIADD R7, R7, 0x8 ;  /* 0x0000000807077836 */ /* 0x001fce0000000000 */
.L_x_12:
[----:B------:R-:W-:Y:S05]  /*0940*/  BSYNC.RECONVERGENT B3 ;  /* 0x0000000000037941 */ /* 0x000fea0003800200 */
.L_x_11:
[----:B------:R-:W-:Y:S05]  /*0950*/  @!P1 BRA `(.L_x_10) ;  /* 0x0000000000a89947 */ /* 0x000fea0003800000 */
[----:B------:R-:W-:Y:S01]  /*0960*/  VIADD R2, R8, 0x7 ;  /* 0x0000000708027836 */ /* 0x000fe20000000000 */
[----:B------:R-:W-:Y:S04]  /*0970*/  BSSY.RECONVERGENT B3, `(.L_x_13) ;  /* 0x0000018000037945 */ /* 0x000fe80003800200 */
[C---:B------:R-:W-:Y:S02]  /*0980*/  LOP3.LUT R3, R2.reuse, 0x7, RZ, 0xc0, !PT ;  /* 0x0000000702037812 */ /* 0x040fe400078ec0ff */
[----:B------:R-:W-:-:S03]  /*0990*/  LOP3.LUT R14, R2, 0x3, RZ, 0xc0, !PT ;  /* 0x00000003020e7812 */ /* 0x000fc600078ec0ff */
[----:B------:R-:W-:Y:S01]  /*09a0*/  VIADD R3, R3, 0xffffffff ;  /* 0xffffffff03037836 */ /* 0x000fe20000000000 */
[----:B------:R-:W-:-:S04]  /*09b0*/  ISETP.NE.AND P1, PT, R14, RZ, PT ;  /* 0x000000ff0e00720c */ /* 0x000fc80003f25270 */
        /* <DEDUP_REMOVED lines=9> */
[----:B------:R-:W-:Y:S01]  /*0a50*/  R2UR UR10, R12 ;  /* 0x000000000c0a72ca */ /* 0x000fe200000e0000 */
[----:B------:R-:W-:Y:S01]  /*0a60*/  VIADD R19, R7, 0x3 ;  /* 0x0000000307137836 */ /* 0x000fe20000000000 */
[----:B------:R-:W-:-:S02]  /*0a70*/  R2UR UR11, R13 ;  /* 0x000000000d0b72ca */ /* 0x000fc400000e0000 */
[----:B------:R-:W-:Y:S02]  /*0a80*/  R2UR UR4, R12 ;  /* 0x000000000c0472ca */ /* 0x000fe400000e0000 */
[----:B------:R-:W-:Y:S01]  /*0a90*/  R2UR UR5, R13 ;  /* 0x000000000d0572ca */ /* 0x000fe200000e0000 */
[----:B------:R-:W-:Y:S04]  /*0aa0*/  ST.E desc[UR6][R2.64+0x4], R15 ;  /* 0x0000040f02007985 */ /* 0x000fe8000c101906 */
[----:B------:R-:W-:Y:S04]  /*0ab0*/  ST.E desc[UR8][R2.64+0x8], R17 ;  /* 0x0000081102007985 */ /* 0x000fe8000c101908 */
[----:B------:R-:W-:Y:S04]  /*0ac0*/  ST.E desc[UR10][R2.64+0xc], R19 ;  /* 0x00000c1302007985 */ /* 0x000fe8000c10190a */
[----:B------:R0:W-:Y:S02]  /*0ad0*/  ST.E desc[UR4][R2.64], R7 ;  /* 0x0000000702007985 */ /* 0x0001e4000c101904 */
[----:B0-----:R-:W-:-:S07]  /*0ae0*/  VIADD R7, R7, 0x4 ;  /* 0x0000000407077836 */ /* 0x001fce0000000000 */
.L_x_14:
[----:B------:R-:W-:Y:S05]  /*0af0*/  BSYNC.RECONVERGENT B3 ;  /* 0x0000000000037941 */ /* 0x000fea0003800200 */
.L_x_13:
[----:B------:R-:W-:Y:S05]  /*0b00*/  @!P1 BRA `(.L_x_10) ;  /* 0x00000000003c9947 */ /* 0x000fea0003800000 */
[----:B0-----:R-:W-:Y:S01]  /*0b10*/  R2UR UR4, R12 ;  /* 0x000000000c0472ca */ /* 0x001fe200000e0000 */
[----:B------:R-:W-:Y:S01]  /*0b20*/  IMAD.WIDE.U32 R2, R7, 0x4, R4 ;  /* 0x0000000407027825 */ /* 0x000fe200078e0004 */
[----:B------:R-:W-:Y:S02]  /*0b30*/  R2UR UR5, R13 ;  /* 0x000000000d0572ca */ /* 0x000fe400000e0000 */
[----:B------:R-:W-:-:S11]  /*0b40*/  ISETP.NE.AND P0, PT, R14, 0x1, PT ;  /* 0x000000010e00780c */ /* 0x000fd60003f05270 */
[----:B------:R1:W-:Y:S02]  /*0b50*/  ST.E desc[UR4][R2.64], R7 ;  /* 0x0000000702007985 */ /* 0x0003e4000c101904 */
[----:B------:R-:W-:Y:S05]  /*0b60*/  @!P0 BRA `(.L_x_10) ;  /* 0x0000000000248947 */ /* 0x000fea0003800000 */
[----:B------:R-:W-:Y:S01]  /*0b70*/  ISETP.NE.AND P0, PT, R14, 0x2, PT ;  /* 0x000000020e00780c */ /* 0x000fe20003f05270 */
[----:B------:R-:W-:Y:S01]  /*0b80*/  VIADD R15, R7, 0x1 ;  /* 0x00000001070f7836 */ /* 0x000fe20000000000 */
[----:B------:R-:W-:Y:S02]  /*0b90*/  R2UR UR4, R12 ;  /* 0x000000000c0472ca */ /* 0x000fe400000e0000 */
[----:B------:R-:W-:-:S09]  /*0ba0*/  R2UR UR5, R13 ;  /* 0x000000000d0572ca */ /* 0x000fd200000e0000 */
[----:B------:R-:W-:Y:S01]  /*0bb0*/  @P0 R2UR UR6, R12 ;  /* 0x000000000c0602ca */ /* 0x000fe200000e0000 */
[----:B-1----:R-:W-:Y:S01]  /*0bc0*/  @P0 VIADD R7, R7, 0x2 ;  /* 0x0000000207070836 */ /* 0x002fe20000000000 */
[----:B------:R-:W-:Y:S02]  /*0bd0*/  @P0 R2UR UR7, R13 ;  /* 0x000000000d0702ca */ /* 0x000fe400000e0000 */
[----:B------:R2:W-:Y:S11]  /*0be0*/  ST.E desc[UR4][R2.64+0x4], R15 ;  /* 0x0000040f02007985 */ /* 0x0005f6000c101904 */
[----:B------:R2:W-:Y:S02]  /*0bf0*/  @P0 ST.E desc[UR6][R2.64+0x8], R7 ;  /* 0x0000080702000985 */ /* 0x0005e4000c101906 */
.L_x_10:
[----:B------:R-:W-:Y:S05]  /*0c00*/  BSYNC.RECONVERGENT B2 ;  /* 0x0000000000027941 */ /* 0x000fea0003800200 */
.L_x_9:
[C---:B-12---:R-:W-:Y:S01]  /*0c10*/  LOP3.LUT R7, R6.reuse, 0x3, RZ, 0xc0, !PT ;  /* 0x0000000306077812 */ /* 0x046fe200078ec0ff */
[----:B------:R-:W-:Y:S01]  /*0c20*/  IMAD.MOV.U32 R3, RZ, RZ, 0x1 ;  /* 0x00000001ff037424 */ /* 0x000fe200078e00ff */
[----:B------:R-:W-:Y:S02]  /*0c30*/  LOP3.LUT R6, R6, 0xfffffffc, RZ, 0xc0, !PT ;  /* 0xfffffffc06067812 */ /* 0x000fe400078ec0ff */
[----:B------:R-:W-:-:S07]  /*0c40*/  SHF.R.S32.HI R2, RZ, 0x1f, R22 ;  /* 0x0000001fff027819 */ /* 0x000fce0000011416 */
.L_x_21:
[----:B-1----:R-:W1:Y:S01]  /*0c50*/  LDCU.64 UR4, c[0x0][0x380] ;  /* 0x00007000ff0477ac */ /* 0x002e620008000a00 */
[----:B------:R-:W-:Y:S01]  /*0c60*/  VIADD R15, R8, 0xfffffffe ;  /* 0xfffffffe080f7836 */ /* 0x000fe20000000000 */
[----:B0-----:R-:W-:Y:S01]  /*0c70*/  R2UR UR6, R12 ;  /* 0x000000000c0672ca */ /* 0x001fe200000e0000 */
[----:B--234-:R-:W-:Y:S01]  /*0c80*/  VIADD R29, R3, 0xffffffff ;  /* 0xffffffff031d7836 */ /* 0x01cfe20000000000 */
[----:B------:R-:W-:Y:S01]  /*0c90*/  R2UR UR7, R13 ;  /* 0x000000000d0772ca */ /* 0x000fe200000e0000 */
[----:B------:R-:W-:Y:S01]  /*0ca0*/  BSSY.RECONVERGENT B2, `(.L_x_15) ;  /* 0x0000075000027945 */ /* 0x000fe20003800200 */
[----:B------:R-:W-:Y:S01]  /*0cb0*/  ISETP.GE.U32.AND P0, PT, R15, 0x3, PT ;  /* 0x000000030f00780c */ /* 0x000fe20003f06070 */
[----:B------:R-:W-:Y:S02]  /*0cc0*/  IMAD.MOV.U32 R27, RZ, RZ, 0x1 ;  /* 0x00000001ff1b7424 */ /* 0x000fe400078e00ff */
[----:B------:R-:W-:-:S08]  /*0cd0*/  IMAD.MOV.U32 R26, RZ, RZ, R3 ;  /* 0x000000ffff1a7224 */ /* 0x000fd000078e0003 */
[----:B------:R0:W-:Y:S01]  /*0ce0*/  ST.E desc[UR6][R4.64], R3 ;  /* 0x0000000304007985 */ /* 0x0001e2000c101906 */
[----:B-1----:R-:W-:-:S04]  /*0cf0*/  IADD3 R14, P1, P2, R29, UR4, R22 ;  /* 0x000000041d0e7c10 */ /* 0x002fc8000fa3e016 */
[----:B------:R-:W-:Y:S01]  /*0d00*/  IADD3.X R15, PT, PT, RZ, UR5, R2, P1, P2 ;  /* 0x00000005ff0f7c10 */ /* 0x000fe20008fe4402 */
[----:B------:R-:W-:Y:S08]  /*0d10*/  @!P0 BRA `(.L_x_16) ;  /* 0x0000000400b48947 */ /* 0x000ff00003800000 */
[----:B------:R-:W-:Y:S01]  /*0d20*/  BSSY.RECONVERGENT B3, `(.L_x_17) ;  /* 0x000006b000037945 */ /* 0x000fe20003800200 */
[----:B------:R-:W-:Y:S02]  /*0d30*/  IMAD.MOV.U32 R21, RZ, RZ, 0x1 ;  /* 0x00000001ff157424 */ /* 0x000fe400078e00ff */
[----:B------:R-:W-:-:S07]  /*0d40*/  IMAD.MOV.U32 R26, RZ, RZ, R3 ;  /* 0x000000ffff1a7224 */ /* 0x000fce00078e0003 */
.L_x_18:
[----:B-1----:R-:W1:Y:S01]  /*0d50*/  LDCU.64 UR4, c[0x0][0x388] ;  /* 0x00007100ff0477ac */ /* 0x002e620008000a00 */
[C---:B------:R-:W-:Y:S01]  /*0d60*/  R2UR UR6, R12.reuse ;  /* 0x000000000c0672ca */ /* 0x040fe200000e0000 */
[----:B------:R-:W-:Y:S01]  /*0d70*/  VIADD R16, R21, 0xffffffff ;  /* 0xffffffff15107836 */ /* 0x000fe20000000000 */
[----:B------:R-:W-:Y:S01]  /*0d80*/  R2UR UR7, R13 ;  /* 0x000000000d0772ca */ /* 0x000fe200000e0000 */
[----:B------:R-:W-:Y:S01]  /*0d90*/  IMAD.WIDE.U32 R18, R21, 0x4, R4 ;  /* 0x0000000415127825 */ /* 0x000fe200078e0004 */
[C---:B------:R-:W-:Y:S02]  /*0da0*/  R2UR UR10, R12.reuse ;  /* 0x000000000c0a72ca */ /* 0x040fe400000e0000 */
[C---:B------:R-:W-:Y:S02]  /*0db0*/  R2UR UR11, R13.reuse ;  /* 0x000000000d0b72ca */ /* 0x040fe400000e0000 */
[----:B------:R-:W-:Y:S02]  /*0dc0*/  R2UR UR8, R12 ;  /* 0x000000000c0872ca */ /* 0x000fe400000e0000 */
[----:B------:R-:W-:-:S05]  /*0dd0*/  R2UR UR9, R13 ;  /* 0x000000000d0972ca */ /* 0x000fca00000e0000 */
[----:B------:R-:W2:Y:S01]  /*0de0*/  LD.E R23, desc[UR6][R18.64] ;  /* 0x0000000612177980 */ /* 0x000ea2000c101900 */
[----:B-1----:R-:W-:-:S03]  /*0df0*/  IADD3 R16, P0, PT, R16, UR4, RZ ;  /* 0x0000000410107c10 */ /* 0x002fc6000ff1e0ff */
[----:B------:R-:W3:Y:S02]  /*0e00*/  LDG.E.U8 R25, desc[UR10][R14.64] ;  /* 0x0000000a0e197981 */ /* 0x000ee4000c1e1100 */
[----:B------:R-:W-:-:S05]  /*0e10*/  IMAD.X R17, RZ, RZ, UR5, P0 ;  /* 0x00000005ff117e24 */ /* 0x000fca00080e06ff */
[----:B------:R-:W3:Y:S01]  /*0e20*/  LDG.E.U8 R24, desc[UR8][R16.64] ;  /* 0x0000000810187981 */ /* 0x000ee2000c1e1100 */
[----:B------:R-:W-:Y:S02]  /*0e30*/  R2UR UR4, R12 ;  /* 0x000000000c0472ca */ /* 0x000fe400000e0000 */
[----:B------:R-:W-:-:S13]  /*0e40*/  R2UR UR5, R13 ;  /* 0x000000000d0572ca */ /* 0x000fda00000e0000 */
[----:B------:R-:W4:Y:S01]  /*0e50*/  LD.E R20, desc[UR4][R18.64+0x4] ;  /* 0x0000040412147980 */ /* 0x000f22000c101900 */
[----:B--2---:R-:W-:-:S04]  /*0e60*/  ISETP.GE.AND P0, PT, R23, R26, PT ;  /* 0x0000001a1700720c */ /* 0x004fc80003f06270 */
[CC--:B---3--:R-:W-:Y:S02]  /*0e70*/  ISETP.NE.OR P1, PT, R24.reuse, R25.reuse, !P0 ;  /* 0x000000191800720c */ /* 0x0c8fe40004725670 */
[----:B------:R-:W-:Y:S01]  /*0e80*/  ISETP.NE.OR P2, PT, R24, R25, P0 ;  /* 0x000000191800720c */ /* 0x000fe20000745670 */
[----:B------:R-:W-:-:S06]  /*0e90*/  VIADD R24, R29, 0x1 ;  /* 0x000000011d187836 */ /* 0x000fcc0000000000 */
[----:B------:R-:W-:-:S04]  /*0ea0*/  @P0 IMAD.MOV.U32 R25, RZ, RZ, R24 ;  /* 0x000000ffff190224 */ /* 0x000fc800078e0018 */
[--C-:B------:R-:W-:Y:S02]  /*0eb0*/  @!P1 IMAD.MOV R25, RZ, RZ, R29.reuse ;  /* 0x000000ffff199224 */ /* 0x100fe400078e021d */
[----:B------:R-:W-:Y:S02]  /*0ec0*/  @!P2 IMAD.MOV R24, RZ, RZ, R29 ;  /* 0x000000ffff18a224 */ /* 0x000fe400078e021d */
[----:B------:R-:W-:-:S03]  /*0ed0*/  @P0 IMAD.MOV.U32 R27, RZ, RZ, R25 ;  /* 0x000000ffff1b0224 */ /* 0x000fc600078e0019 */
[----:B------:R-:W-:Y:S02]  /*0ee0*/  @!P0 VIADDMNMX.U32 R25, R23, 0x1, R24, PT ;  /* 0x0000000117198846 */ /* 0x000fe40003800018 */
[----:B------:R-:W-:-:S04]  /*0ef0*/  @P0 VIADDMNMX.U32 R25, R26, 0x1, R27, PT ;  /* 0x000000011a190846 */ /* 0x000fc8000380001b */
[----:B----4-:R-:W-:Y:S01]  /*0f00*/  ISETP.GE.AND P0, PT, R20, R25, PT ;  /* 0x000000191400720c */ /* 0x010fe20003f06270 */
[----:B------:R1:W-:-:S12]  /*0f10*/  ST.E desc[UR4][R18.64], R25 ;  /* 0x0000001912007985 */ /* 0x0003d8000c101904 */
[C---:B------:R-:W-:Y:S02]  /*0f20*/  @P0 R2UR UR6, R12.reuse ;  /* 0x000000000c0602ca */ /* 0x040fe400000e0000 */
[C---:B------:R-:W-:Y:S02]  /*0f30*/  @P0 R2UR UR7, R13.reuse ;  /* 0x000000000d0702ca */ /* 0x040fe400000e0000 */
[C---:B------:R-:W-:Y:S02]  /*0f40*/  @P0 R2UR UR8, R12.reuse ;  /* 0x000000000c0802ca */ /* 0x040fe400000e0000 */
[C---:B------:R-:W-:Y:S02]  /*0f50*/  @P0 R2UR UR9, R13.reuse ;  /* 0x000000000d0902ca */ /* 0x040fe400000e0000 */
[----:B------:R-:W-:Y:S02]  /*0f60*/  @!P0 R2UR UR4, R12 ;  /* 0x000000000c0482ca */ /* 0x000fe400000e0000 */
[----:B------:R-:W-:-:S05]  /*0f70*/  @!P0 R2UR UR5, R13 ;  /* 0x000000000d0582ca */ /* 0x000fca00000e0000 */
[----:B------:R-:W2:Y:S01]  /*0f80*/  @P0 LDG.E.U8 R26, desc[UR6][R16.64+0x1] ;  /* 0x00000106101a0981 */ /* 0x000ea2000c1e1100 */
[C---:B------:R-:W-:Y:S02]  /*0f90*/  @!P0 R2UR UR6, R12.reuse ;  /* 0x000000000c0682ca */ /* 0x040fe400000e0000 */
[----:B------:R-:W-:Y:S01]  /*0fa0*/  @!P0 R2UR UR7, R13 ;  /* 0x000000000d0782ca */ /* 0x000fe200000e0000 */
[----:B------:R-:W2:Y:S04]  /*0fb0*/  @P0 LDG.E.U8 R29, desc[UR8][R14.64] ;  /* 0x000000080e1d0981 */ /* 0x000ea8000c1e1100 */
[----:B------:R-:W3:Y:S08]  /*0fc0*/  @!P0 LDG.E.U8 R24, desc[UR4][R16.64+0x1] ;  /* 0x0000010410188981 */ /* 0x000ef0000c1e1100 */
[----:B------:R-:W3:Y:S01]  /*0fd0*/  @!P0 LDG.E.U8 R27, desc[UR6][R14.64] ;  /* 0x000000060e1b8981 */ /* 0x000ee2000c1e1100 */
[----:B------:R-:W-:-:S02]  /*0fe0*/  R2UR UR4, R12 ;  /* 0x000000000c0472ca */ /* 0x000fc400000e0000 */
[----:B------:R-:W-:Y:S02]  /*0ff0*/  R2UR UR5, R13 ;  /* 0x000000000d0572ca */ /* 0x000fe400000e0000 */
[----:B--2---:R-:W-:Y:S01]  /*1000*/  ISETP.NE.OR P1, PT, R26, R29, !P0 ;  /* 0x0000001d1a00720c */ /* 0x004fe20004725670 */
[----:B------:R-:W-:-:S04]  /*1010*/  VIADD R26, R23, 0x1 ;  /* 0x00000001171a7836 */ /* 0x000fc80000000000 */
[----:B------:R-:W-:-:S08]  /*1020*/  @P0 IMAD.MOV.U32 R28, RZ, RZ, R26 ;  /* 0x000000ffff1c0224 */ /* 0x000fd000078e001a */
[----:B------:R-:W-:Y:S01]  /*1030*/  @!P1 IMAD.MOV R28, RZ, RZ, R23 ;  /* 0x000000ffff1c9224 */ /* 0x000fe200078e0217 */
[----:B---3--:R-:W-:Y:S02]  /*1040*/  ISETP.NE.OR P1, PT, R24, R27, P0 ;  /* 0x0000001b1800720c */ /* 0x008fe40000725670 */
[----:B------:R-:W2:Y:S02]  /*1050*/  LD.E R24, desc[UR4][R18.64+0x8] ;  /* 0x0000080412187980 */ /* 0x000ea4000c101900 */
[----:B-1----:R-:W-:-:S09]  /*1060*/  @P0 VIADDMNMX.U32 R25, R25, 0x1, R28, PT ;  /* 0x0000000119190846 */ /* 0x002fd2000380001c */
[----:B------:R-:W-:-:S05]  /*1070*/  @!P1 IMAD.MOV R26, RZ, RZ, R23 ;  /* 0x000000ffff1a9224 */ /* 0x000fca00078e0217 */
[----:B------:R-:W-:-:S05]  /*1080*/  @!P0 VIADDMNMX.U32 R25, R20, 0x1, R26, PT ;  /* 0x0000000114198846 */ /* 0x000fca000380001a */
[----:B------:R1:W-:Y:S01]  /*1090*/  ST.E desc[UR4][R18.64+0x4], R25 ;  /* 0x0000041912007985 */ /* 0x0003e2000c101904 */
[----:B--2---:R-:W-:-:S13]  /*10a0*/  ISETP.GE.AND P0, PT, R24, R25, PT ;  /* 0x000000191800720c */ /* 0x004fda0003f06270 */
        /* <DEDUP_REMOVED lines=13> */
[----:B------:R-:W-:-:S13]  /*1180*/  R2UR UR5, R13 ;  /* 0x000000000d0572ca */ /* 0x000fda00000e0000 */
[----:B------:R-:W4:Y:S01]  /*1190*/  LD.E R29, desc[UR4][R18.64+0xc] ;  /* 0x00000c04121d7980 */ /* 0x000f22000c101900 */
[----:B--2---:R-:W-:Y:S01]  /*11a0*/  ISETP.NE.OR P1, PT, R27, R28, !P0 ;  /* 0x0000001c1b00720c */ /* 0x004fe20004725670 */
[----:B------:R-:W-:-:S04]  /*11b0*/  VIADD R27, R20, 0x1 ;  /* 0x00000001141b7836 */ /* 0x000fc80000000000 */
[----:B------:R-:W-:-:S08]  /*11c0*/  @P0 IMAD.MOV.U32 R28, RZ, RZ, R27 ;  /* 0x000000ffff1c0224 */ /* 0x000fd000078e001b */
[----:B------:R-:W-:Y:S01]  /*11d0*/  @!P1 IMAD.MOV R28, RZ, RZ, R20 ;  /* 0x000000ffff1c9224 */ /* 0x000fe200078e0214 */
[----:B---3--:R-:W-:-:S04]  /*11e0*/  ISETP.NE.OR P1, PT, R23, R26, P0 ;  /* 0x0000001a1700720c */ /* 0x008fc80000725670 */
[----:B-1----:R-:W-:-:S09]  /*11f0*/  @P0 VIADDMNMX.U32 R25, R25, 0x1, R28, PT ;  /* 0x0000000119190846 */ /* 0x002fd2000380001c */
[----:B------:R-:W-:-:S05]  /*1200*/  @!P1 IMAD.MOV R27, RZ, RZ, R20 ;  /* 0x000000ffff1b9224 */ /* 0x000fca00078e0214 */
[----:B------:R-:W-:-:S04]  /*1210*/  @!P0 VIADDMNMX.U32 R25, R24, 0x1, R27, PT ;  /* 0x0000000118198846 */ /* 0x000fc8000380001b */
[----:B----4-:R-:W-:Y:S01]  /*1220*/  ISETP.GE.AND P0, PT, R29, R25, PT ;  /* 0x000000191d00720c */ /* 0x010fe20003f06270 */
[----:B------:R1:W-:-:S12]  /*1230*/  ST.E desc[UR4][R18.64+0x8], R25 ;  /* 0x0000081912007985 */ /* 0x0003d8000c101904 */
[C---:B------:R-:W-:Y:S02]  /*1240*/  @P0 R2UR UR6, R12.reuse ;  /* 0x000000000c0602ca */ /* 0x040fe400000e0000 */
[C---:B------:R-:W-:Y:S02]  /*1250*/  @P0 R2UR UR7, R13.reuse ;  /* 0x000000000d0702ca */ /* 0x040fe400000e0000 */
[C---:B------:R-:W-:Y:S02]  /*1260*/  @P0 R2UR UR8, R12.reuse ;  /* 0x000000000c0802ca */ /* 0x040fe400000e0000 */
[C---:B------:R-:W-:Y:S02]  /*1270*/  @P0 R2UR UR9, R13.reuse ;  /* 0x000000000d0902ca */ /* 0x040fe400000e0000 */
[----:B------:R-:W-:Y:S02]  /*1280*/  @!P0 R2UR UR10, R12 ;  /* 0x000000000c0a82ca */ /* 0x000fe400000e0000 */
[----:B------:R-:W-:-:S02]  /*1290*/  @!P0 R2UR UR11, R13 ;  /* 0x000000000d0b82ca */ /* 0x000fc400000e0000 */
[----:B------:R-:W-:Y:S02]  /*12a0*/  @!P0 R2UR UR12, R12 ;  /* 0x000000000c0c82ca */ /* 0x000fe400000e0000 */
[----:B------:R-:W-:Y:S01]  /*12b0*/  @!P0 R2UR UR13, R13 ;  /* 0x000000000d0d82ca */ /* 0x000fe200000e0000 */
[----:B------:R-:W2:Y:S04]  /*12c0*/  @P0 LDG.E.U8 R20, desc[UR6][R16.64+0x3] ;  /* 0x0000030610140981 */ /* 0x000ea8000c1e1100 */
[----:B------:R-:W2:Y:S04]  /*12d0*/  @P0 LDG.E.U8 R23, desc[UR8][R14.64] ;  /* 0x000000080e170981 */ /* 0x000ea8000c1e1100 */
[----:B------:R3:W4:Y:S04]  /*12e0*/  @!P0 LDG.E.U8 R26, desc[UR10][R16.64+0x3] ;  /* 0x0000030a101a8981 */ /* 0x000728000c1e1100 */
[----:B------:R-:W4:Y:S01]  /*12f0*/  @!P0 LDG.E.U8 R27, desc[UR12][R14.64] ;  /* 0x0000000c0e1b8981 */ /* 0x000f22000c1e1100 */
[----:B---3--:R-:W-:-:S02]  /*1300*/  VIADD R17, R21, 0x3 ;  /* 0x0000000315117836 */ /* 0x008fc40000000000 */
[----:B------:R-:W-:Y:S01]  /*1310*/  VIADD R21, R21, 0x4 ;  /* 0x0000000415157836 */ /* 0x000fe20000000000 */
[----:B--2---:R-:W-:Y:S01]  /*1320*/  ISETP.NE.OR P2, PT, R20, R23, !P0 ;  /* 0x000000171400720c */ /* 0x004fe20004745670 */
[----:B------:R-:W-:Y:S01]  /*1330*/  VIADD R20, R24, 0x1 ;  /* 0x0000000118147836 */ /* 0x000fe20000000000 */
[----:B----4-:R-:W-:-:S03]  /*1340*/  ISETP.NE.OR P1, PT, R26, R27, P0 ;  /* 0x0000001b1a00720c */ /* 0x010fc60000725670 */
[----:B------:R-:W-:-:S08]  /*1350*/  @!P0 IMAD.MOV.U32 R23, RZ, RZ, R20 ;  /* 0x000000ffff178224 */ /* 0x000fd000078e0014 */
[--C-:B------:R-:W-:Y:S02]  /*1360*/  @!P2 IMAD.MOV R20, RZ, RZ, R24.reuse ;  /* 0x000000ffff14a224 */ /* 0x100fe400078e0218 */
[----:B------:R-:W-:-:S03]  /*1370*/  @!P1 IMAD.MOV R23, RZ, RZ, R24 ;  /* 0x000000ffff179224 */ /* 0x000fc600078e0218 */
[----:B------:R-:W-:Y:S02]  /*1380*/  @P0 VIADDMNMX.U32 R26, R25, 0x1, R20, PT ;  /* 0x00000001191a0846 */ /* 0x000fe40003800014 */
[----:B------:R-:W-:Y:S02]  /*1390*/  @!P0 VIADDMNMX.U32 R26, R29, 0x1, R23, PT ;  /* 0x000000011d1a8846 */ /* 0x000fe40003800017 */
[----:B------:R-:W-:-:S03]  /*13a0*/  ISETP.NE.AND P0, PT, R17, R6, PT ;  /* 0x000000061100720c */ /* 0x000fc60003f05270 */
[----:B------:R1:W-:Y:S10]  /*13b0*/  ST.E desc[UR4][R18.64+0xc], R26 ;  /* 0x00000c1a12007985 */ /* 0x0003f4000c101904 */
[----:B------:R-:W-:Y:S05]  /*13c0*/  @P0 BRA `(.L_x_18) ;  /* 0xfffffff800600947 */ /* 0x000fea000383ffff */
[----:B------:R-:W-:Y:S05]  /*13d0*/  BSYNC.RECONVERGENT B3 ;  /* 0x0000000000037941 */ /* 0x000fea0003800200 */
.L_x_17:
[----:B------:R-:W-:-:S07]  /*13e0*/  IMAD.MOV.U32 R27, RZ, RZ, R21 ;  /* 0x000000ffff1b7224 */ /* 0x000fce00078e0015 */
.L_x_16:
[----:B------:R-:W-:Y:S05]  /*13f0*/  BSYNC.RECONVERGENT B2 ;  /* 0x0000000000027941 */ /* 0x000fea0003800200 */
.L_x_15:
[----:B------:R-:W-:Y:S01]  /*1400*/  ISETP.NE.AND P0, PT, R7, RZ, PT ;  /* 0x000000ff0700720c */ /* 0x000fe20003f05270 */
[----:B------:R-:W-:-:S12]  /*1410*/  BSSY.RECONVERGENT B2, `(.L_x_19) ;  /* 0x0000055000027945 */ /* 0x000fd80003800200 */
[----:B------:R-:W-:Y:S05]  /*1420*/  @!P0 BRA `(.L_x_20) ;  /* 0x00000004004c8947 */ /* 0x000fea0003800000 */
[----:B------:R-:W-:Y:S01]  /*1430*/  R2UR UR4, R12 ;  /* 0x000000000c0472ca */ /* 0x000fe200000e0000 */
[----:B------:R-:W-:Y:S01]  /*1440*/  IMAD.WIDE.U32 R16, R27, 0x4, R4 ;  /* 0x000000041b107825 */ /* 0x000fe200078e0004 */
[----:B------:R-:W-:-:S13]  /*1450*/  R2UR UR5, R13 ;  /* 0x000000000d0572ca */ /* 0x000fda00000e0000 */
[----:B------:R-:W2:Y:S01]  /*1460*/  LD.E R23, desc[UR4][R16.64] ;  /* 0x0000000410177980 */ /* 0x000ea2000c101900 */
[----:B------:R-:W3:Y:S01]  /*1470*/  LDCU.64 UR4, c[0x0][0x388] ;  /* 0x00007100ff0477ac */ /* 0x000ee20008000a00 */
[----:B------:R-:W-:Y:S01]  /*1480*/  VIADD R21, R27, 0xffffffff ;  /* 0xffffffff1b157836 */ /* 0x000fe20000000000 */
[----:B------:R-:W-:Y:S02]  /*1490*/  R2UR UR8, R12 ;  /* 0x000000000c0872ca */ /* 0x000fe400000e0000 */
[----:B------:R-:W-:-:S13]  /*14a0*/  R2UR UR9, R13 ;  /* 0x000000000d0972ca */ /* 0x000fda00000e0000 */
[----:B------:R-:W4:Y:S01]  /*14b0*/  LDG.E.U8 R28, desc[UR8][R14.64] ;  /* 0x000000080e1c7981 */ /* 0x000f22000c1e1100 */
[----:B--2---:R-:W-:-:S13]  /*14c0*/  ISETP.GE.AND P0, PT, R23, R26, PT ;  /* 0x0000001a1700720c */ /* 0x004fda0003f06270 */
[----:B---3--:R-:W-:Y:S01]  /*14d0*/  @P0 IMAD.U32 R24, RZ, RZ, UR4 ;  /* 0x00000004ff180e24 */ /* 0x008fe2000f8e00ff */
[----:B------:R-:W-:Y:S01]  /*14e0*/  @P0 R2UR UR6, R12 ;  /* 0x000000000c0602ca */ /* 0x000fe200000e0000 */
[----:B-1----:R-:W-:Y:S01]  /*14f0*/  @P0 IMAD.U32 R25, RZ, RZ, UR5 ;  /* 0x00000005ff190e24 */ /* 0x002fe2000f8e00ff */
[----:B------:R-:W-:Y:S02]  /*1500*/  @P0 R2UR UR7, R13 ;  /* 0x000000000d0702ca */ /* 0x000fe400000e0000 */
[----:B------:R-:W-:Y:S01]  /*1510*/  @P0 IADD3 R18, P1, PT, R21, R24, RZ ;  /* 0x0000001815120210 */ /* 0x000fe20007f3e0ff */
[----:B------:R-:W-:-:S04]  /*1520*/  @!P0 IMAD.U32 R24, RZ, RZ, UR4 ;  /* 0x00000004ff188e24 */ /* 0x000fc8000f8e00ff */
[----:B------:R-:W-:Y:S01]  /*1530*/  @P0 IMAD.X R19, RZ, RZ, R25, P1 ;  /* 0x000000ffff130224 */ /* 0x000fe200008e0619 */
[----:B------:R-:W-:Y:S01]  /*1540*/  @!P0 IADD3 R20, P2, PT, R21, R24, RZ ;  /* 0x0000001815148210 */ /* 0x000fe20007f5e0ff */
[----:B------:R-:W-:-:S04]  /*1550*/  @!P0 IMAD.U32 R25, RZ, RZ, UR5 ;  /* 0x00000005ff198e24 */ /* 0x000fc8000f8e00ff */
[----:B------:R1:W4:Y:S01]  /*1560*/  @P0 LDG.E.U8 R19, desc[UR6][R18.64] ;  /* 0x0000000612130981 */ /* 0x000322000c1e1100 */
[----:B------:R-:W-:Y:S02]  /*1570*/  @!P0 R2UR UR6, R12 ;  /* 0x000000000c0682ca */ /* 0x000fe400000e0000 */
[----:B------:R-:W-:Y:S01]  /*1580*/  @!P0 R2UR UR7, R13 ;  /* 0x000000000d0782ca */ /* 0x000fe200000e0000 */
[----:B------:R-:W-:-:S12]  /*1590*/  @!P0 IMAD.X R21, RZ, RZ, R25, P2 ;  /* 0x000000ffff158224 */ /* 0x000fd800010e0619 */
[----:B------:R-:W2:Y:S01]  /*15a0*/  @!P0 LDG.E.U8 R21, desc[UR6][R20.64] ;  /* 0x0000000614158981 */ /* 0x000ea2000c1e1100 */
[----:B-1----:R-:W-:Y:S01]  /*15b0*/  VIADD R18, R29, 0x1 ;  /* 0x000000011d127836 */ /* 0x002fe20000000000 */
[----:B------:R-:W-:Y:S02]  /*15c0*/  R2UR UR4, R12 ;  /* 0x000000000c0472ca */ /* 0x000fe400000e0000 */
[----:B------:R-:W-:Y:S02]  /*15d0*/  R2UR UR5, R13 ;  /* 0x000000000d0572ca */ /* 0x000fe400000e0000 */
[-C--:B----4-:R-:W-:Y:S01]  /*15e0*/  ISETP.NE.OR P1, PT, R19, R28.reuse, !P0 ;  /* 0x0000001c1300720c */ /* 0x090fe20004725670 */
[----:B------:R-:W-:Y:S01]  /*15f0*/  @!P0 IMAD.MOV.U32 R19, RZ, RZ, R18 ;  /* 0x000000ffff138224 */ /* 0x000fe200078e0012 */
[----:B--2---:R-:W-:-:S11]  /*1600*/  ISETP.NE.OR P2, PT, R21, R28, P0 ;  /* 0x0000001c1500720c */ /* 0x004fd60000745670 */
[--C-:B------:R-:W-:Y:S02]  /*1610*/  @!P1 IMAD.MOV R18, RZ, RZ, R29.reuse ;  /* 0x000000ffff129224 */ /* 0x100fe400078e021d */
[----:B------:R-:W-:-:S03]  /*1620*/  @!P2 IMAD.MOV R19, RZ, RZ, R29 ;  /* 0x000000ffff13a224 */ /* 0x000fc600078e021d */
[----:B------:R-:W-:Y:S02]  /*1630*/  @P0 VIADDMNMX.U32 R29, R26, 0x1, R18, PT ;  /* 0x000000011a1d0846 */ /* 0x000fe40003800012 */
[----:B------:R-:W-:Y:S02]  /*1640*/  @!P0 VIADDMNMX.U32 R29, R23, 0x1, R19, PT ;  /* 0x00000001171d8846 */ /* 0x000fe40003800013 */
[----:B------:R-:W-:-:S03]  /*1650*/  ISETP.NE.AND P0, PT, R7, 0x1, PT ;  /* 0x000000010700780c */ /* 0x000fc60003f05270 */
[----:B------:R2:W-:Y:S10]  /*1660*/  ST.E desc[UR4][R16.64], R29 ;  /* 0x0000001d10007985 */ /* 0x0005f4000c101904 */
[----:B------:R-:W-:Y:S05]  /*1670*/  @!P0 BRA `(.L_x_20) ;  /* 0x0000000000b88947 */ /* 0x000fea0003800000 */
[C---:B------:R-:W-:Y:S02]  /*1680*/  R2UR UR4, R12.reuse ;  /* 0x000000000c0472ca */ /* 0x040fe400000e0000 */
[----:B------:R-:W-:Y:S02]  /*1690*/  R2UR UR5, R13 ;  /* 0x000000000d0572ca */ /* 0x000fe400000e0000 */
[C---:B------:R-:W-:Y:S01]  /*16a0*/  IADD3 R18, P0, PT, R27.reuse, R24, RZ ;  /* 0x000000181b127210 */ /* 0x040fe20007f1e0ff */
[----:B------:R-:W-:Y:S01]  /*16b0*/  VIADD R27, R27, 0x1 ;  /* 0x000000011b1b7836 */ /* 0x000fe20000000000 */
[C---:B------:R-:W-:Y:S02]  /*16c0*/  R2UR UR6, R12.reuse ;  /* 0x000000000c0672ca */ /* 0x040fe400000e0000 */
[----:B------:R-:W-:Y:S02]  /*16d0*/  R2UR UR7, R13 ;  /* 0x000000000d0772ca */ /* 0x000fe400000e0000 */
[----:B------:R-:W-:-:S02]  /*16e0*/  R2UR UR8, R12 ;  /* 0x000000000c0872ca */ /* 0x000fc400000e0000 */
[----:B------:R-:W-:Y:S01]  /*16f0*/  R2UR UR9, R13 ;  /* 0x000000000d0972ca */ /* 0x000fe200000e0000 */
[----:B------:R-:W-:-:S04]  /*1700*/  IMAD.WIDE.U32 R20, R27, 0x4, R4 ;  /* 0x000000041b147825 */ /* 0x000fc800078e0004 */
[----:B------:R-:W-:Y:S01]  /*1710*/  IMAD.X R19, RZ, RZ, R25, P0 ;  /* 0x000000ffff137224 */ /* 0x000fe200000e0619 */
[----:B------:R-:W3:Y:S04]  /*1720*/  LD.E R26, desc[UR4][R20.64] ;  /* 0x00000004141a7980 */ /* 0x000ee8000c101900 */
[----:B------:R-:W4:Y:S04]  /*1730*/  LDG.E.U8 R18, desc[UR6][R18.64] ;  /* 0x0000000612127981 */ /* 0x000f28000c1e1100 */
[----:B------:R-:W4:Y:S01]  /*1740*/  LDG.E.U8 R28, desc[UR8][R14.64] ;  /* 0x000000080e1c7981 */ /* 0x000f22000c1e1100 */
[----:B---3--:R-:W-:-:S04]  /*1750*/  ISETP.GE.AND P0, PT, R26, R29, PT ;  /* 0x0000001d1a00720c */ /* 0x008fc80003f06270 */
[CC--:B----4-:R-:W-:Y:S02]  /*1760*/  ISETP.NE.OR P2, PT, R18.reuse, R28.reuse, !P0 ;  /* 0x0000001c1200720c */ /* 0x0d0fe40004745670 */
[----:B------:R-:W-:Y:S01]  /*1770*/  ISETP.NE.OR P1, PT, R18, R28, P0 ;  /* 0x0000001c1200720c */ /* 0x000fe20000725670 */
[----:B------:R-:W-:-:S06]  /*1780*/  VIADD R28, R23, 0x1 ;  /* 0x00000001171c7836 */ /* 0x000fcc0000000000 */
[----:B------:R-:W-:-:S04]  /*1790*/  @P0 IMAD.MOV.U32 R18, RZ, RZ, R28 ;  /* 0x000000ffff120224 */ /* 0x000fc800078e001c */
[--C-:B------:R-:W-:Y:S02]  /*17a0*/  @!P2 IMAD.MOV R18, RZ, RZ, R23.reuse ;  /* 0x000000ffff12a224 */ /* 0x100fe400078e0217 */
[----:B------:R-:W-:-:S03]  /*17b0*/  @!P1 IMAD.MOV R28, RZ, RZ, R23 ;  /* 0x000000ffff1c9224 */ /* 0x000fc600078e0217 */
[----:B--2---:R-:W-:Y:S02]  /*17c0*/  @P0 VIADDMNMX.U32 R29, R29, 0x1, R18, PT ;  /* 0x000000011d1d0846 */ /* 0x004fe40003800012 */
[----:B------:R-:W-:Y:S02]  /*17d0*/  @!P0 VIADDMNMX.U32 R29, R26, 0x1, R28, PT ;  /* 0x000000011a1d8846 */ /* 0x000fe4000380001c */
[----:B------:R-:W-:-:S03]  /*17e0*/  ISETP.NE.AND P0, PT, R7, 0x2, PT ;  /* 0x000000020700780c */ /* 0x000fc60003f05270 */
[----:B------:R3:W-:Y:S10]  /*17f0*/  ST.E desc[UR4][R20.64], R29 ;  /* 0x0000001d14007985 */ /* 0x0007f4000c101904 */
[----:B------:R-:W-:Y:S05]  /*1800*/  @!P0 BRA `(.L_x_20) ;  /* 0x0000000000548947 */ /* 0x000fea0003800000 */
[C---:B------:R-:W-:Y:S02]  /*1810*/  R2UR UR4, R12.reuse ;  /* 0x000000000c0472ca */ /* 0x040fe400000e0000 */
[C---:B------:R-:W-:Y:S02]  /*1820*/  R2UR UR5, R13.reuse ;  /* 0x000000000d0572ca */ /* 0x040fe400000e0000 */
[C---:B------:R-:W-:Y:S02]  /*1830*/  R2UR UR8, R12.reuse ;  /* 0x000000000c0872ca */ /* 0x040fe400000e0000 */
[C---:B------:R-:W-:Y:S02]  /*1840*/  R2UR UR9, R13.reuse ;  /* 0x000000000d0972ca */ /* 0x040fe400000e0000 */
[----:B------:R-:W-:Y:S02]  /*1850*/  R2UR UR6, R12 ;  /* 0x000000000c0672ca */ /* 0x000fe400000e0000 */
[----:B------:R-:W-:-:S02]  /*1860*/  R2UR UR7, R13 ;  /* 0x000000000d0772ca */ /* 0x000fc400000e0000 */
[----:B------:R-:W-:-:S03]  /*1870*/  IADD3 R24, P0, PT, R27, R24, RZ ;  /* 0x000000181b187210 */ /* 0x000fc60007f1e0ff */
[----:B------:R-:W2:Y:S02]  /*1880*/  LD.E R18, desc[UR4][R16.64+0x8] ;  /* 0x0000080410127980 */ /* 0x000ea4000c101900 */
[----:B------:R-:W-:Y:S02]  /*1890*/  IMAD.X R25, RZ, RZ, R25, P0 ;  /* 0x000000ffff197224 */ /* 0x000fe400000e0619 */
[----:B------:R-:W4:Y:S04]  /*18a0*/  LDG.E.U8 R15, desc[UR8][R14.64] ;  /* 0x000000080e0f7981 */ /* 0x000f28000c1e1100 */
[----:B------:R-:W4:Y:S01]  /*18b0*/  LDG.E.U8 R24, desc[UR6][R24.64] ;  /* 0x0000000618187981 */ /* 0x000f22000c1e1100 */
[----:B------:R-:W-:Y:S01]  /*18c0*/  VIADD R19, R26, 0x1 ;  /* 0x000000011a137836 */ /* 0x000fe20000000000 */
[----:B--2---:R-:W-:-:S04]  /*18d0*/  ISETP.GE.AND P0, PT, R18, R29, PT ;  /* 0x0000001d1200720c */ /* 0x004fc80003f06270 */
[CC--:B----4-:R-:W-:Y:S02]  /*18e0*/  ISETP.NE.OR P2, PT, R24.reuse, R15.reuse, !P0 ;  /* 0x0000000f1800720c */ /* 0x0d0fe40004745670 */
[----:B------:R-:W-:-:S07]  /*18f0*/  ISETP.NE.OR P1, PT, R24, R15, P0 ;  /* 0x0000000f1800720c */ /* 0x000fce0000725670 */
[----:B---3--:R-:W-:-:S04]  /*1900*/  @!P0 IMAD.MOV.U32 R20, RZ, RZ, R19 ;  /* 0x000000ffff148224 */ /* 0x008fc800078e0013 */
[--C-:B------:R-:W-:Y:S02]  /*1910*/  @!P2 IMAD.MOV R19, RZ, RZ, R26.reuse ;  /* 0x000000ffff13a224 */ /* 0x100fe400078e021a */
[----:B------:R-:W-:-:S03]  /*1920*/  @!P1 IMAD.MOV R20, RZ, RZ, R26 ;  /* 0x000000ffff149224 */ /* 0x000fc600078e021a */
[----:B------:R-:W-:Y:S02]  /*1930*/  @P0 VIADDMNMX.U32 R29, R29, 0x1, R19, PT ;  /* 0x000000011d1d0846 */ /* 0x000fe40003800013 */
[----:B------:R-:W-:-:S05]  /*1940*/  @!P0 VIADDMNMX.U32 R29, R18, 0x1, R20, PT ;  /* 0x00000001121d8846 */ /* 0x000fca0003800014 */
[----:B------:R4:W-:Y:S02]  /*1950*/  ST.E desc[UR4][R16.64+0x8], R29 ;  /* 0x0000081d10007985 */ /* 0x0009e4000c101904 */
.L_x_20:
[----:B------:R-:W-:Y:S05]  /*1960*/  BSYNC.RECONVERGENT B2 ;  /* 0x0000000000027941 */ /* 0x000fea0003800200 */
.L_x_19:
[----:B0-----:R-:W-:-:S05]  /*1970*/  VIADD R3, R3, 0x1 ;  /* 0x0000000103037836 */ /* 0x001fca0000000000 */
[----:B------:R-:W-:-:S13]  /*1980*/  ISETP.NE.AND P0, PT, R3, R8, PT ;  /* 0x000000080300720c */ /* 0x000fda0003f05270 */
[----:B------:R-:W-:Y:S05]  /*1990*/  @P0 BRA `(.L_x_21) ;  /* 0xfffffff000ac0947 */ /* 0x000fea000383ffff */
.L_x_4:
[----:B------:R-:W-:Y:S05]  /*19a0*/  BSYNC.RECONVERGENT B0 ;  /* 0x0000000000007941 */ /* 0x000fea0003800200 */
.L_x_3:
[----:B0-----:R-:W-:Y:S01]  /*19b0*/  R2UR UR4, R12 ;  /* 0x000000000c0472ca */ /* 0x001fe200000e0000 */
[----:B------:R-:W-:Y:S01]  /*19c0*/  IMAD.WIDE R2, R9, 0x4, R4 ;  /* 0x0000000409027825 */ /* 0x000fe200078e0204 */
[----:B------:R-:W-:-:S13]  /*19d0*/  R2UR UR5, R13 ;  /* 0x000000000d0572ca */ /* 0x000fda00000e0000 */
[----:B------:R-:W5:Y:S01]  /*19e0*/  LD.E R2, desc[UR4][R2.64] ;  /* 0x0000000402027980 */ /* 0x000f62000c101900 */
[----:B------:R-:W5:Y:S01]  /*19f0*/  LDCU UR4, c[0x0][0x3a0] ;  /* 0x00007400ff0477ac */ /* 0x000f620008000800 */
[----:B------:R-:W-:Y:S01]  /*1a00*/  BSSY.RECONVERGENT B0, `(.L_x_22) ;  /* 0x0000009000007945 */ /* 0x000fe20003800200 */
[----:B-----5:R-:W-:-:S13]  /*1a10*/  ISETP.GT.AND P0, PT, R2, UR4, PT ;  /* 0x0000000402007c0c */ /* 0x020fda000bf04270 */
[----:B------:R-:W-:Y:S05]  /*1a20*/  @P0 BRA `(.L_x_23) ;  /* 0x0000000000180947 */ /* 0x000fea0003800000 */
[----:B------:R-:W0:Y:S01]  /*1a30*/  LDC.64 R2, c[0x0][0x390] ;  /* 0x0000e400ff027b82 */ /* 0x000e220000000a00 */
[----:B------:R-:W-:Y:S02]  /*1a40*/  R2UR UR4, R12 ;  /* 0x000000000c0472ca */ /* 0x000fe400000e0000 */
[----:B------:R-:W-:-:S13]  /*1a50*/  R2UR UR5, R13 ;  /* 0x000000000d0572ca */ /* 0x000fda00000e0000 */
[----:B0-----:R-:W5:Y:S02]  /*1a60*/  LDG.E R6, desc[UR4][R2.64] ;  /* 0x0000000402067981 */ /* 0x001f64000c1e1900 */
[----:B-----5:R-:W-:-:S05]  /*1a70*/  VIADD R7, R6, 0x1 ;  /* 0x0000000106077836 */ /* 0x020fca0000000000 */
[----:B------:R0:W-:Y:S02]  /*1a80*/  STG.E desc[UR4][R2.64], R7 ;  /* 0x0000000702007986 */ /* 0x0001e4000c101904 */
.L_x_23:
[----:B------:R-:W-:Y:S05]  /*1a90*/  BSYNC.RECONVERGENT B0 ;  /* 0x0000000000007941 */ /* 0x000fea0003800200 */
.L_x_22:
[----:B------:R-:W-:Y:S02]  /*1aa0*/  IMAD.IADD R22, R11, 0x1, R22 ;  /* 0x000000010b167824 */ /* 0x000fe400078e0216 */
[----:B------:R-:W-:-:S03]  /*1ab0*/  IMAD.IADD R10, R10, 0x1, -R11 ;  /* 0x000000010a0a7824 */ /* 0x000fc600078e0a0b */
[----:B------:R-:W-:-:S13]  /*1ac0*/  ISETP.GE.AND P0, PT, R22, R0, PT ;  /* 0x000000001600720c */ /* 0x000fda0003f06270 */
[----:B------:R-:W-:Y:S05]  /*1ad0*/  @!P0 BRA `(.L_x_24) ;  /* 0xffffffe400b88947 */ /* 0x000fea000383ffff */
.L_x_2:
[----:B------:R-:W-:Y:S05]  /*1ae0*/  BSYNC.RECONVERGENT B1 ;  /* 0x0000000000017941 */ /* 0x000fea0003800200 */
.L_x_1:
[----:B------:R-:W-:-:S04]  /*1af0*/  MOV R0, 0x8 ;  /* 0x0000000800007802 */ /* 0x000fc80000000f00 */
[----:B0-----:R0:W0:Y:S03]  /*1b00*/  LDC.64 R2, c[0x4][R0] ;  /* 0x0100000000027b82 */ /* 0x0010260000000a00 */
[----:B---3--:R-:W-:-:S07]  /*1b10*/  LEPC R20, `(.L_x_25) ;  /* 0x000000001014794e */ /* 0x008fce0000000000 */
[----:B012-4-:R-:W-:Y:S05]  /*1b20*/  CALL.ABS.NOINC R2 ;  /* 0x0000000002007343 */ /* 0x017fea0003c00000 */
.L_x_25:
[----:B------:R-:W-:Y:S05]  /*1b30*/  EXIT ;  /* 0x000000000000794d */ /* 0x000fea0003800000 */
.L_x_26:
[----:B------:R-:W-:-:S00]  /*1b40*/  BRA `(.L_x_26) ;  /* 0xfffffffc00fc7947 */ /* 0x000fc0000383ffff */
[----:B------:R-:W-:-:S00]  /*1b50*/  NOP ;  /* 0x0000000000007918 */ /* 0x000fc00000000000 */
        /* <DEDUP_REMOVED lines=10> */
.L_x_27:


//--------------------- .nv.shared.reserved.0     --------------------------
	.section	.nv.shared.reserved.0,"aw",@nobits
	.weak		__nv_reservedSMEM_offset_0_alias
	.size		__nv_reservedSMEM_offset_0_alias, 0, 64
	.other		__nv_reservedSMEM_offset_0_alias,@"STO_CUDA_RESERVED_SHARED STV_DEFAULT"
__nv_reservedSMEM_offset_0_alias:
	.zero		0
	.zero		64


//--------------------- .nv.constant0._Z14ComputeMatchesPcS_Piiii --------------------------
	.section	.nv.constant0._Z14ComputeMatchesPcS_Piiii,"a",@progbits
	.sectionflags	@""
	.align	4
.nv.constant0._Z14ComputeMatchesPcS_Piiii:
	.zero		932


//--------------------- SYMBOLS --------------------------

	.type		.nv.reservedSmem.offset0,@object
	.size		.nv.reservedSmem.offset0,0x4
	.type		malloc,@function
	.type		free,@function
